def attn_fwd(
    Q,
    K,
    V,
    Out,
    Lse,
    sm_scale,
    stride_qz,
    stride_qh,
    stride_qm,
    stride_qk,
    stride_kz,
    stride_kh,
    stride_kn,
    stride_kk,
    stride_vz,
    stride_vh,
    stride_vn,
    stride_vk,
    stride_oz,
    stride_oh,
    stride_om,
    stride_ok,
    seqlen_q,
    seqlen_k,
    BLOCK_M: tl.constexpr,
    BLOCK_N: tl.constexpr,
    HEAD_DIM: tl.constexpr,
    CAUSAL: tl.constexpr,
):
    start_m = tl.program_id(0)
    off_hz = tl.program_id(1)
    q_off = off_hz * stride_qh
    k_off = off_hz * stride_kh
    v_off = off_hz * stride_vh
    offs_m = start_m * BLOCK_M + tl.arange(0, BLOCK_M)
    offs_d = tl.arange(0, HEAD_DIM)
    offs_n = tl.arange(0, BLOCK_N)
    q_ptrs = Q + q_off + offs_m[:, None] * stride_qm + offs_d[None, :] * stride_qk
    k_ptrs = K + k_off + offs_d[:, None] * stride_kk + offs_n[None, :] * stride_kn
    v_ptrs = V + v_off + offs_n[:, None] * stride_vn + offs_d[None, :] * stride_vk
    m_i = tl.full([BLOCK_M], float("-inf"), dtype=tl.float32)
    l_i = tl.zeros([BLOCK_M], dtype=tl.float32) + 1.0
    acc = tl.zeros([BLOCK_M, HEAD_DIM], dtype=tl.float32)
    q = tl.load(q_ptrs)
    acc, l_i, m_i = _attn_fwd_inner(
        acc,
        l_i,
        m_i,
        q,
        k_ptrs,
        v_ptrs,
        sm_scale,
        stride_kn,
        stride_vn,
        start_m,
        seqlen_k,
        BLOCK_M,
        BLOCK_N,
        HEAD_DIM,
        CAUSAL,
    )
    acc = acc / l_i[:, None]
    lse = m_i + tl.math.log2(l_i) / 1.4426950408889634
    o_ptrs = (
        Out
        + off_hz * stride_oh
        + offs_m[:, None] * stride_om
        + offs_d[None, :] * stride_ok
    )
    tl.store(o_ptrs, acc.to(Out.dtype.element_ty))
    tl.store(Lse + off_hz * seqlen_q + offs_m, lse)

# config = {"BLOCK_M": 256, "BLOCK_N": 64, "HEAD_DIM": 128, "arch": "sm_80", "causal": true, "dtype": "fp16", "num_stages": 4, "num_warps": 16}
# arch = sm_80


// ===== COMPILED SASS (sm_80) =====

	.target	sm_80

	.elftype	@"ET_EXEC"


//--------------------- .note.nv.tkinfo           --------------------------
	.section	.note.nv.tkinfo,"",@"SHT_NOTE"
	.sectionflags	@"SHF_NOTE_NV_TKINFO"
	.tkinfo
        /*0018*/ 	.word	0x00000002
        /*0030*/ 	.string	""
        /*0030*/ 	.string	"ptxas"
        /*0030*/ 	.string	"Cuda compilation tools, release 13.0, V13.0.88"
        /*0030*/ 	.string	"Build cuda_13.0.r13.0/compiler.36424714_0"
        /*0030*/ 	.string	"-v  -suppress-debug-info  -lineinfo  -arch sm_80 "



//--------------------- .note.nv.cuinfo           --------------------------
	.section	.note.nv.cuinfo,"",@"SHT_NOTE"
	.sectionflags	@"SHF_NOTE_NV_CUINFO"
        /*0018*/ 	.short	0x0002
        /*001a*/ 	.short	0x0050
        /*001c*/ 	.short	0x0082
	.zero		2


//--------------------- .nv.info                  --------------------------
	.section	.nv.info,"",@"SHT_CUDA_INFO"
	.align	4


	//----- nvinfo : EIATTR_REGCOUNT
	.align		4
        /*0000*/ 	.byte	0x04, 0x2f
        /*0002*/ 	.short	(.L_2 - .L_1)
	.align		4
.L_1:
        /*0004*/ 	.word	index@(attn_fwd)
        /*0008*/ 	.word	0x00000080


	//----- nvinfo : EIATTR_FRAME_SIZE
	.align		4
.L_2:
        /*000c*/ 	.byte	0x04, 0x11
        /*000e*/ 	.short	(.L_4 - .L_3)
	.align		4
.L_3:
        /*0010*/ 	.word	index@(attn_fwd)
        /*0014*/ 	.word	0x000001d0


	//----- nvinfo : EIATTR_MIN_STACK_SIZE
	.align		4
.L_4:
        /*0018*/ 	.byte	0x04, 0x12
        /*001a*/ 	.short	(.L_6 - .L_5)
	.align		4
.L_5:
        /*001c*/ 	.word	index@(attn_fwd)
        /*0020*/ 	.word	0x000001d0
.L_6:


//--------------------- .nv.info.attn_fwd         --------------------------
	.section	.nv.info.attn_fwd,"",@"SHT_CUDA_INFO"
	.sectionflags	@""
	.align	4


	//----- nvinfo : EIATTR_CUDA_API_VERSION
	.align		4
        /*0000*/ 	.byte	0x04, 0x37
        /*0002*/ 	.short	(.L_8 - .L_7)
.L_7:
        /*0004*/ 	.word	0x00000082


	//----- nvinfo : EIATTR_SW2861232_WAR
	.align		4
.L_8:
        /*0008*/ 	.byte	0x01, 0x35
	.zero		2


	//----- nvinfo : EIATTR_PARAM_CBANK
	.align		4
        /*000c*/ 	.byte	0x04, 0x0a
        /*000e*/ 	.short	(.L_10 - .L_9)
	.align		4
.L_9:
        /*0010*/ 	.word	index@(.nv.constant0.attn_fwd)
        /*0014*/ 	.short	0x0160
        /*0016*/ 	.short	0x0088


	//----- nvinfo : EIATTR_CBANK_PARAM_SIZE
	.align		4
.L_10:
        /*0018*/ 	.byte	0x03, 0x19
        /*001a*/ 	.short	0x0088


	//----- nvinfo : EIATTR_KPARAM_INFO
	.align		4
        /*001c*/ 	.byte	0x04, 0x17
        /*001e*/ 	.short	(.L_12 - .L_11)
.L_11:
        /*0020*/ 	.word	0x00000000
        /*0024*/ 	.short	0x0019
        /*0026*/ 	.short	0x0080
        /*0028*/ 	.byte	0x00, 0xf4, 0x21, 0x00


	//----- nvinfo : EIATTR_KPARAM_INFO
	.align		4
.L_12:
        /*002c*/ 	.byte	0x04, 0x17
        /*002e*/ 	.short	(.L_14 - .L_13)
.L_13:
        /*0030*/ 	.word	0x00000000
        /*0034*/ 	.short	0x0018
        /*0036*/ 	.short	0x0078
        /*0038*/ 	.byte	0x00, 0xf4, 0x21, 0x00


	//----- nvinfo : EIATTR_KPARAM_INFO
	.align		4
.L_14:
        /*003c*/ 	.byte	0x04, 0x17
        /*003e*/ 	.short	(.L_16 - .L_15)
.L_15:
        /*0040*/ 	.word	0x00000000
        /*0044*/ 	.short	0x0017
        /*0046*/ 	.short	0x0070
        /*0048*/ 	.byte	0x00, 0xf0, 0x11, 0x00


	//----- nvinfo : EIATTR_KPARAM_INFO
	.align		4
.L_16:
        /*004c*/ 	.byte	0x04, 0x17
        /*004e*/ 	.short	(.L_18 - .L_17)
.L_17:
        /*0050*/ 	.word	0x00000000
        /*0054*/ 	.short	0x0016
        /*0056*/ 	.short	0x006c
        /*0058*/ 	.byte	0x00, 0xf0, 0x11, 0x00


	//----- nvinfo : EIATTR_KPARAM_INFO
	.align		4
.L_18:
        /*005c*/ 	.byte	0x04, 0x17
        /*005e*/ 	.short	(.L_20 - .L_19)
.L_19:
        /*0060*/ 	.word	0x00000000
        /*0064*/ 	.short	0x0015
        /*0066*/ 	.short	0x0068
        /*0068*/ 	.byte	0x00, 0xf0, 0x11, 0x00


	//----- nvinfo : EIATTR_KPARAM_INFO
	.align		4
.L_20:
        /*006c*/ 	.byte	0x04, 0x17
        /*006e*/ 	.short	(.L_22 - .L_21)
.L_21:
        /*0070*/ 	.word	0x00000000
        /*0074*/ 	.short	0x0014
        /*0076*/ 	.short	0x0064
        /*0078*/ 	.byte	0x00, 0xf0, 0x11, 0x00


	//----- nvinfo : EIATTR_KPARAM_INFO
	.align		4
.L_22:
        /*007c*/ 	.byte	0x04, 0x17
        /*007e*/ 	.short	(.L_24 - .L_23)
.L_23:
        /*0080*/ 	.word	0x00000000
        /*0084*/ 	.short	0x0013
        /*0086*/ 	.short	0x0060
        /*0088*/ 	.byte	0x00, 0xf0, 0x11, 0x00


	//----- nvinfo : EIATTR_KPARAM_INFO
	.align		4
.L_24:
        /*008c*/ 	.byte	0x04, 0x17
        /*008e*/ 	.short	(.L_26 - .L_25)
.L_25:
        /*0090*/ 	.word	0x00000000
        /*0094*/ 	.short	0x0012
        /*0096*/ 	.short	0x005c
        /*0098*/ 	.byte	0x00, 0xf0, 0x11, 0x00


	//----- nvinfo : EIATTR_KPARAM_INFO
	.align		4
.L_26:
        /*009c*/ 	.byte	0x04, 0x17
        /*009e*/ 	.short	(.L_28 - .L_27)
.L_27:
        /*00a0*/ 	.word	0x00000000
        /*00a4*/ 	.short	0x0011
        /*00a6*/ 	.short	0x0058
        /*00a8*/ 	.byte	0x00, 0xf0, 0x11, 0x00


	//----- nvinfo : EIATTR_KPARAM_INFO
	.align		4
.L_28:
        /*00ac*/ 	.byte	0x04, 0x17
        /*00ae*/ 	.short	(.L_30 - .L_29)
.L_29:
        /*00b0*/ 	.word	0x00000000
        /*00b4*/ 	.short	0x0010
        /*00b6*/ 	.short	0x0054
        /*00b8*/ 	.byte	0x00, 0xf0, 0x11, 0x00


	//----- nvinfo : EIATTR_KPARAM_INFO
	.align		4
.L_30:
        /*00bc*/ 	.byte	0x04, 0x17
        /*00be*/ 	.short	(.L_32 - .L_31)
.L_31:
        /*00c0*/ 	.word	0x00000000
        /*00c4*/ 	.short	0x000f
        /*00c6*/ 	.short	0x0050
        /*00c8*/ 	.byte	0x00, 0xf0, 0x11, 0x00


	//----- nvinfo : EIATTR_KPARAM_INFO
	.align		4
.L_32:
        /*00cc*/ 	.byte	0x04, 0x17
        /*00ce*/ 	.short	(.L_34 - .L_33)
.L_33:
        /*00d0*/ 	.word	0x00000000
        /*00d4*/ 	.short	0x000e
        /*00d6*/ 	.short	0x004c
        /*00d8*/ 	.byte	0x00, 0xf0, 0x11, 0x00


	//----- nvinfo : EIATTR_KPARAM_INFO
	.align		4
.L_34:
        /*00dc*/ 	.byte	0x04, 0x17
        /*00de*/ 	.short	(.L_36 - .L_35)
.L_35:
        /*00e0*/ 	.word	0x00000000
        /*00e4*/ 	.short	0x000d
        /*00e6*/ 	.short	0x0048
        /*00e8*/ 	.byte	0x00, 0xf0, 0x11, 0x00


	//----- nvinfo : EIATTR_KPARAM_INFO
	.align		4
.L_36:
        /*00ec*/ 	.byte	0x04, 0x17
        /*00ee*/ 	.short	(.L_38 - .L_37)
.L_37:
        /*00f0*/ 	.word	0x00000000
        /*00f4*/ 	.short	0x000c
        /*00f6*/ 	.short	0x0044
        /*00f8*/ 	.byte	0x00, 0xf0, 0x11, 0x00


	//----- nvinfo : EIATTR_KPARAM_INFO
	.align		4
.L_38:
        /*00fc*/ 	.byte	0x04, 0x17
        /*00fe*/ 	.short	(.L_40 - .L_39)
.L_39:
        /*0100*/ 	.word	0x00000000
        /*0104*/ 	.short	0x000b
        /*0106*/ 	.short	0x0040
        /*0108*/ 	.byte	0x00, 0xf0, 0x11, 0x00


	//----- nvinfo : EIATTR_KPARAM_INFO
	.align		4
.L_40:
        /*010c*/ 	.byte	0x04, 0x17
        /*010e*/ 	.short	(.L_42 - .L_41)
.L_41:
        /*0110*/ 	.word	0x00000000
        /*0114*/ 	.short	0x000a
        /*0116*/ 	.short	0x003c
        /*0118*/ 	.byte	0x00, 0xf0, 0x11, 0x00


	//----- nvinfo : EIATTR_KPARAM_INFO
	.align		4
.L_42:
        /*011c*/ 	.byte	0x04, 0x17
        /*011e*/ 	.short	(.L_44 - .L_43)
.L_43:
        /*0120*/ 	.word	0x00000000
        /*0124*/ 	.short	0x0009
        /*0126*/ 	.short	0x0038
        /*0128*/ 	.byte	0x00, 0xf0, 0x11, 0x00


	//----- nvinfo : EIATTR_KPARAM_INFO
	.align		4
.L_44:
        /*012c*/ 	.byte	0x04, 0x17
        /*012e*/ 	.short	(.L_46 - .L_45)
.L_45:
        /*0130*/ 	.word	0x00000000
        /*0134*/ 	.short	0x0008
        /*0136*/ 	.short	0x0034
        /*0138*/ 	.byte	0x00, 0xf0, 0x11, 0x00


	//----- nvinfo : EIATTR_KPARAM_INFO
	.align		4
.L_46:
        /*013c*/ 	.byte	0x04, 0x17
        /*013e*/ 	.short	(.L_48 - .L_47)
.L_47:
        /*0140*/ 	.word	0x00000000
        /*0144*/ 	.short	0x0007
        /*0146*/ 	.short	0x0030
        /*0148*/ 	.byte	0x00, 0xf0, 0x11, 0x00


	//----- nvinfo : EIATTR_KPARAM_INFO
	.align		4
.L_48:
        /*014c*/ 	.byte	0x04, 0x17
        /*014e*/ 	.short	(.L_50 - .L_49)
.L_49:
        /*0150*/ 	.word	0x00000000
        /*0154*/ 	.short	0x0006
        /*0156*/ 	.short	0x002c
        /*0158*/ 	.byte	0x00, 0xf0, 0x11, 0x00


	//----- nvinfo : EIATTR_KPARAM_INFO
	.align		4
.L_50:
        /*015c*/ 	.byte	0x04, 0x17
        /*015e*/ 	.short	(.L_52 - .L_51)
.L_51:
        /*0160*/ 	.word	0x00000000
        /*0164*/ 	.short	0x0005
        /*0166*/ 	.short	0x0028
        /*0168*/ 	.byte	0x00, 0xf0, 0x11, 0x00


	//----- nvinfo : EIATTR_KPARAM_INFO
	.align		4
.L_52:
        /*016c*/ 	.byte	0x04, 0x17
        /*016e*/ 	.short	(.L_54 - .L_53)
.L_53:
        /*0170*/ 	.word	0x00000000
        /*0174*/ 	.short	0x0004
        /*0176*/ 	.short	0x0020
        /*0178*/ 	.byte	0x00, 0xf4, 0x21, 0x00


	//----- nvinfo : EIATTR_KPARAM_INFO
	.align		4
.L_54:
        /*017c*/ 	.byte	0x04, 0x17
        /*017e*/ 	.short	(.L_56 - .L_55)
.L_55:
        /*0180*/ 	.word	0x00000000
        /*0184*/ 	.short	0x0003
        /*0186*/ 	.short	0x0018
        /*0188*/ 	.byte	0x00, 0xf4, 0x21, 0x00


	//----- nvinfo : EIATTR_KPARAM_INFO
	.align		4
.L_56:
        /*018c*/ 	.byte	0x04, 0x17
        /*018e*/ 	.short	(.L_58 - .L_57)
.L_57:
        /*0190*/ 	.word	0x00000000
        /*0194*/ 	.short	0x0002
        /*0196*/ 	.short	0x0010
        /*0198*/ 	.byte	0x00, 0xf4, 0x21, 0x00


	//----- nvinfo : EIATTR_KPARAM_INFO
	.align		4
.L_58:
        /*019c*/ 	.byte	0x04, 0x17
        /*019e*/ 	.short	(.L_60 - .L_59)
.L_59:
        /*01a0*/ 	.word	0x00000000
        /*01a4*/ 	.short	0x0001
        /*01a6*/ 	.short	0x0008
        /*01a8*/ 	.byte	0x00, 0xf4, 0x21, 0x00


	//----- nvinfo : EIATTR_KPARAM_INFO
	.align		4
.L_60:
        /*01ac*/ 	.byte	0x04, 0x17
        /*01ae*/ 	.short	(.L_62 - .L_61)
.L_61:
        /*01b0*/ 	.word	0x00000000
        /*01b4*/ 	.short	0x0000
        /*01b6*/ 	.short	0x0000
        /*01b8*/ 	.byte	0x00, 0xf4, 0x21, 0x00


	//----- nvinfo : EIATTR_MAXREG_COUNT
	.align		4
.L_62:
        /*01bc*/ 	.byte	0x03, 0x1b
        /*01be*/ 	.short	0x0080


	//----- nvinfo : EIATTR_NUM_BARRIERS
	.align		4
        /*01c0*/ 	.byte	0x02, 0x4c
        /*01c2*/ 	.byte	0x01
	.zero		1


	//----- nvinfo : EIATTR_ANNOTATIONS
	.align		4
        /*01c4*/ 	.byte	0x04, 0x55
        /*01c6*/ 	.short	(.L_64 - .L_63)


	//   ....[0]....
.L_63:
        /*01c8*/ 	.word	0x00000001
        /*01cc*/ 	.byte	0x90, 0x16, 0x00, 0x00, 0x01, 0x00, 0x00, 0x00, 0xa0, 0x16, 0x00, 0x00, 0x01, 0x00, 0x00, 0x00
        /* <DEDUP_REMOVED lines=96> */
        /*07dc*/ 	.byte	0x70, 0x62, 0x00, 0x00, 0x01, 0x00, 0x00, 0x00, 0x80, 0x62, 0x00, 0x00


	//----- nvinfo : EIATTR_MERCURY_ISA_VERSION
	.align		4
.L_64:
        /*07e8*/ 	.byte	0x03, 0x5f
        /*07ea*/ 	.short	0x0000


	//----- nvinfo : EIATTR_COOP_GROUP_MASK_REGIDS
	.align		4
        /*07ec*/ 	.byte	0x04, 0x29
        /*07ee*/ 	.short	(.L_66 - .L_65)


	//   ....[0]....
.L_65:
        /*07f0*/ 	.word	0xffffffff


	//   ....[1]....
        /*07f4*/ 	.word	0xffffffff


	//   ....[2]....
        /*07f8*/ 	.word	0xffffffff


	//   ....[3]....
        /*07fc*/ 	.word	0xffffffff


	//   ....[4]....
        /*0800*/ 	.word	0xffffffff


	//   ....[5]....
        /*0804*/ 	.word	0xffffffff


	//   ....[6]....
        /*0808*/ 	.word	0xffffffff


	//   ....[7]....
        /*080c*/ 	.word	0xffffffff


	//----- nvinfo : EIATTR_COOP_GROUP_INSTR_OFFSETS
	.align		4
.L_66:
        /*0810*/ 	.byte	0x04, 0x28
        /*0812*/ 	.short	(.L_68 - .L_67)


	//   ....[0]....
.L_67:
        /*0814*/ 	.word	0x000041b0


	//   ....[1]....
        /*0818*/ 	.word	0x00004200


	//   ....[2]....
        /*081c*/ 	.word	0x00004220


	//   ....[3]....
        /*0820*/ 	.word	0x000042b0


	//   ....[4]....
        /*0824*/ 	.word	0x00005d80


	//   ....[5]....
        /*0828*/ 	.word	0x00005d90


	//   ....[6]....
        /*082c*/ 	.word	0x00005de0


	//   ....[7]....
        /*0830*/ 	.word	0x00005df0


	//----- nvinfo : EIATTR_EXIT_INSTR_OFFSETS
	.align		4
.L_68:
        /*0834*/ 	.byte	0x04, 0x1c
        /*0836*/ 	.short	(.L_70 - .L_69)


	//   ....[0]....
.L_69:
        /*0838*/ 	.word	0x00008a90


	//   ....[1]....
        /*083c*/ 	.word	0x00008b30


	//----- nvinfo : EIATTR_REQNTID
	.align		4
.L_70:
        /*0840*/ 	.byte	0x04, 0x10
        /*0842*/ 	.short	(.L_72 - .L_71)
.L_71:
        /*0844*/ 	.word	0x00000200
        /*0848*/ 	.word	0x00000001
        /*084c*/ 	.word	0x00000001
.L_72:


//--------------------- .nv.callgraph             --------------------------
	.section	.nv.callgraph,"",@"SHT_CUDA_CALLGRAPH"
	.align	4
	.sectionentsize	8
	.align		4
        /*0000*/ 	.word	0x00000000
	.align		4
        /*0004*/ 	.word	0xffffffff
	.align		4
        /*0008*/ 	.word	0x00000000
	.align		4
        /*000c*/ 	.word	0xfffffffe
	.align		4
        /*0010*/ 	.word	0x00000000
	.align		4
        /*0014*/ 	.word	0xfffffffd
	.align		4
        /*0018*/ 	.word	0x00000000
	.align		4
        /*001c*/ 	.word	0xfffffffc


//--------------------- .nv.rel.action            --------------------------
	.section	.nv.rel.action,"",@"SHT_CUDA_RELOCINFO"
	.align	8
	.sectionentsize	8
        /*0000*/ 	.byte	0x73, 0x00, 0x00, 0x00, 0x00, 0x00, 0x00, 0x00, 0x00, 0x00, 0x00, 0x11, 0x25, 0x00, 0x05, 0x36


//--------------------- .nv.constant4             --------------------------
	.section	.nv.constant4,"a",@progbits
	.align	8
	.align		8
.nv.constant4:
        /*0000*/ 	.dword	_$_str


//--------------------- .nv.constant0.attn_fwd    --------------------------
	.section	.nv.constant0.attn_fwd,"a",@progbits
	.sectionflags	@""
	.align	4
.nv.constant0.attn_fwd:
	.zero		488


//--------------------- .text.attn_fwd            --------------------------
	.section	.text.attn_fwd,"ax",@progbits
	.sectioninfo	@"SHI_REGISTERS=128"
	.align	128
        .global         attn_fwd
        .type           attn_fwd,@function
        .size           attn_fwd,(.L_x_3 - attn_fwd)
        .other          attn_fwd,@"STO_CUDA_ENTRY STV_DEFAULT"
attn_fwd:
.text.attn_fwd:
[----:B------:R-:W-:Y:S02]  /*0000*/  IMAD.MOV.U32 R1, RZ, RZ, c[0x0][0x28] ;  /* 0x00000a00ff017624 */ /* 0x000fe400078e00ff */
[----:B------:R-:W0:Y:S01]  /*0010*/  S2R R3, SR_CTAID.X ;  /* 0x0000000000037919 */ /* 0x000e220000002500 */
[----:B------:R-:W-:Y:S01]  /*0020*/  IMAD.MOV.U32 R19, RZ, RZ, c[0x0][0x198] ;  /* 0x00006600ff137624 */ /* 0x000fe200078e00ff */
[----:B------:R-:W-:Y:S01]  /*0030*/  ULDC.64 UR6, c[0x0][0x118] ;  /* 0x0000460000067ab9 */ /* 0x000fe20000000a00 */
[----:B------:R-:W-:Y:S01]  /*0040*/  IADD3 R1, R1, -0x1d0, RZ ;  /* 0xfffffe3001017810 */ /* 0x000fe20007ffe0ff */
[----:B------:R-:W0:Y:S04]  /*0050*/  S2R R80, SR_TID.X ;  /* 0x0000000000507919 */ /* 0x000e280000002100 */
[----:B------:R-:W1:Y:S01]  /*0060*/  S2R R82, SR_CTAID.Y ;  /* 0x0000000000527919 */ /* 0x000e620000002600 */
[----:B0-----:R-:W-:Y:S02]  /*0070*/  PRMT R2, R80, 0x6540, R3 ;  /* 0x0000654050027816 */ /* 0x001fe40000000003 */
[----:B------:R-:W-:Y:S01]  /*0080*/  SHF.R.U32.HI R4, RZ, 0x8, R80 ;  /* 0x00000008ff047819 */ /* 0x000fe20000011650 */
[----:B-1----:R-:W-:-:S03]  /*0090*/  IMAD R0, R82, c[0x0][0x190], RZ ;  /* 0x0000640052007a24 */ /* 0x002fc600078e02ff */
[----:B------:R-:W-:Y:S01]  /*00a0*/  SGXT.U32 R4, R4, 0x1 ;  /* 0x000000010404781a */ /* 0x000fe20000000000 */
[----:B------:R-:W-:Y:S02]  /*00b0*/  IMAD R2, R2, c[0x0][0x194], RZ ;  /* 0x0000650002027a24 */ /* 0x000fe400078e02ff */
[----:B------:R-:W-:Y:S02]  /*00c0*/  IMAD.SHL.U32 R16, R0, 0x2, RZ ;  /* 0x0000000200107824 */ /* 0x000fe400078e00ff */
[----:B------:R-:W-:Y:S02]  /*00d0*/  IMAD.SHL.U32 R5, R2, 0x2, RZ ;  /* 0x0000000202057824 */ /* 0x000fe400078e00ff */
[----:B------:R-:W-:Y:S02]  /*00e0*/  IMAD R9, R4, c[0x0][0x198], RZ ;  /* 0x0000660004097a24 */ /* 0x000fe400078e02ff */
[----:B------:R-:W-:Y:S01]  /*00f0*/  IMAD.HI R0, R0, 0x2, RZ ;  /* 0x0000000200007827 */ /* 0x000fe200078e02ff */
[----:B------:R-:W-:-:S02]  /*0100*/  IADD3 R16, P0, P1, R5, c[0x0][0x160], R16 ;  /* 0x0000580005107a10 */ /* 0x000fc4000791e010 */
[----:B------:R-:W-:Y:S01]  /*0110*/  LEA R11, R19, R9, 0x1 ;  /* 0x00000009130b7211 */ /* 0x000fe200078e08ff */
[----:B------:R-:W-:-:S04]  /*0120*/  IMAD.HI R7, R2, 0x2, RZ ;  /* 0x0000000202077827 */ /* 0x000fc800078e02ff */
[----:B------:R-:W-:Y:S01]  /*0130*/  IMAD R13, R19, 0x2, R11 ;  /* 0x00000002130d7824 */ /* 0x000fe200078e020b */
[----:B------:R-:W-:Y:S02]  /*0140*/  IADD3.X R0, R7, c[0x0][0x164], R0, P0, P1 ;  /* 0x0000590007007a10 */ /* 0x000fe400007e2400 */
[-C--:B------:R-:W-:Y:S02]  /*0150*/  LEA R4, P0, R9, R16.reuse, 0x1 ;  /* 0x0000001009047211 */ /* 0x080fe400078008ff */
[----:B------:R-:W-:Y:S02]  /*0160*/  LEA R6, P1, R11, R16, 0x1 ;  /* 0x000000100b067211 */ /* 0x000fe400078208ff */
[-C--:B------:R-:W-:Y:S02]  /*0170*/  LEA.HI.X.SX32 R5, R9, R0.reuse, 0x1, P0 ;  /* 0x0000000009057211 */ /* 0x080fe400000f0eff */
[----:B------:R-:W-:Y:S01]  /*0180*/  LEA.HI.X.SX32 R7, R11, R0, 0x1, P1 ;  /* 0x000000000b077211 */ /* 0x000fe200008f0eff */
[----:B------:R-:W-:Y:S01]  /*0190*/  IMAD R11, R19, 0x2, R13 ;  /* 0x00000002130b7824 */ /* 0x000fe200078e020d */
[C---:B------:R-:W-:Y:S01]  /*01a0*/  LEA R8, P0, R13.reuse, R16, 0x1 ;  /* 0x000000100d087211 */ /* 0x040fe200078008ff */
[----:B------:R0:W2:Y:S03]  /*01b0*/  LDG.E.U16 R2, [R4.64] ;  /* 0x0000000604027981 */ /* 0x0000a6000c1e1500 */
[----:B------:R-:W-:Y:S01]  /*01c0*/  LEA.HI.X.SX32 R9, R13, R0, 0x1, P0 ;  /* 0x000000000d097211 */ /* 0x000fe200000f0eff */
[----:B------:R-:W-:Y:S01]  /*01d0*/  IMAD R13, R19, 0x2, R11 ;  /* 0x00000002130d7824 */ /* 0x000fe200078e020b */
[----:B------:R1:W3:Y:S01]  /*01e0*/  LDG.E.U16 R17, [R6.64] ;  /* 0x0000000606117981 */ /* 0x0002e2000c1e1500 */
[----:B------:R-:W-:-:S02]  /*01f0*/  LEA R10, P0, R11, R16, 0x1 ;  /* 0x000000100b0a7211 */ /* 0x000fc400078008ff */
[----:B------:R-:W-:Y:S01]  /*0200*/  IMAD R15, R19, 0x2, R13 ;  /* 0x00000002130f7824 */ /* 0x000fe200078e020d */
[----:B------:R-:W-:Y:S01]  /*0210*/  LEA R12, P1, R13, R16, 0x1 ;  /* 0x000000100d0c7211 */ /* 0x000fe200078208ff */
[----:B------:R4:W5:Y:S01]  /*0220*/  LDG.E.U16 R18, [R8.64] ;  /* 0x0000000608127981 */ /* 0x000962000c1e1500 */
[----:B------:R-:W-:Y:S02]  /*0230*/  LEA.HI.X.SX32 R11, R11, R0, 0x1, P0 ;  /* 0x000000000b0b7211 */ /* 0x000fe400000f0eff */
[----:B0-----:R-:W-:Y:S02]  /*0240*/  LEA R5, R19, R15, 0x1 ;  /* 0x0000000f13057211 */ /* 0x001fe400078e08ff */
[----:B------:R-:W-:Y:S01]  /*0250*/  LEA R14, P0, R15, R16, 0x1 ;  /* 0x000000100f0e7211 */ /* 0x000fe200078008ff */
[----:B------:R0:W2:Y:S02]  /*0260*/  LDG.E.U16 R20, [R10.64] ;  /* 0x000000060a147981 */ /* 0x0000a4000c1e1500 */
[----:B-1----:R-:W-:Y:S01]  /*0270*/  IMAD R7, R19, 0x2, R5 ;  /* 0x0000000213077824 */ /* 0x002fe200078e0205 */
[----:B------:R-:W-:-:S03]  /*0280*/  LEA.HI.X.SX32 R13, R13, R0, 0x1, P1 ;  /* 0x000000000d0d7211 */ /* 0x000fc600008f0eff */
[----:B------:R-:W-:Y:S01]  /*0290*/  IMAD R25, R19, 0x2, R7 ;  /* 0x0000000213197824 */ /* 0x000fe200078e0207 */
[----:B------:R-:W-:Y:S01]  /*02a0*/  LEA.HI.X.SX32 R15, R15, R0, 0x1, P0 ;  /* 0x000000000f0f7211 */ /* 0x000fe200000f0eff */
[----:B------:R1:W2:Y:S01]  /*02b0*/  LDG.E.U16 R21, [R12.64] ;  /* 0x000000060c157981 */ /* 0x0002a2000c1e1500 */
[----:B------:R-:W-:Y:S01]  /*02c0*/  LEA R4, P0, R5, R16, 0x1 ;  /* 0x0000001005047211 */ /* 0x000fe200078008ff */
[----:B------:R-:W-:Y:S02]  /*02d0*/  IMAD R27, R19, 0x2, R25 ;  /* 0x00000002131b7824 */ /* 0x000fe400078e0219 */
[----:B------:R4:W2:Y:S01]  /*02e0*/  LDG.E.U16 R22, [R14.64] ;  /* 0x000000060e167981 */ /* 0x0008a2000c1e1500 */
[----:B------:R-:W-:Y:S02]  /*02f0*/  LEA.HI.X.SX32 R5, R5, R0, 0x1, P0 ;  /* 0x0000000005057211 */ /* 0x000fe400000f0eff */
[----:B------:R-:W-:Y:S01]  /*0300*/  LEA R6, P0, R7, R16, 0x1 ;  /* 0x0000001007067211 */ /* 0x000fe200078008ff */
[----:B-1----:R-:W-:-:S03]  /*0310*/  IMAD R13, R19, 0x2, R27 ;  /* 0x00000002130d7824 */ /* 0x002fc600078e021b */
[----:B------:R-:W-:Y:S01]  /*0320*/  LEA.HI.X.SX32 R7, R7, R0, 0x1, P0 ;  /* 0x0000000007077211 */ /* 0x000fe200000f0eff */
[----:B------:R1:W2:Y:S01]  /*0330*/  LDG.E.U16 R23, [R4.64] ;  /* 0x0000000604177981 */ /* 0x0002a2000c1e1500 */
[-C--:B0-----:R-:W-:Y:S02]  /*0340*/  LEA R10, P0, R27, R16.reuse, 0x1 ;  /* 0x000000101b0a7211 */ /* 0x081fe400078008ff */
[----:B----4-:R-:W-:Y:S01]  /*0350*/  LEA R15, R19, R13, 0x1 ;  /* 0x0000000d130f7211 */ /* 0x010fe200078e08ff */
[----:B------:R0:W4:Y:S01]  /*0360*/  LDG.E.U16 R24, [R6.64] ;  /* 0x0000000606187981 */ /* 0x000122000c1e1500 */
[----:B------:R-:W-:Y:S02]  /*0370*/  LEA R8, P1, R25, R16, 0x1 ;  /* 0x0000001019087211 */ /* 0x000fe400078208ff */
[-C--:B------:R-:W-:Y:S01]  /*0380*/  LEA.HI.X.SX32 R11, R27, R0.reuse, 0x1, P0 ;  /* 0x000000001b0b7211 */ /* 0x080fe200000f0eff */
[----:B------:R-:W-:Y:S01]  /*0390*/  IMAD R29, R19, 0x2, R15 ;  /* 0x00000002131d7824 */ /* 0x000fe200078e020f */
[----:B------:R-:W-:-:S02]  /*03a0*/  LEA.HI.X.SX32 R9, R25, R0, 0x1, P1 ;  /* 0x0000000019097211 */ /* 0x000fc400008f0eff */
[----:B------:R-:W-:Y:S01]  /*03b0*/  LEA R12, P0, R13, R16, 0x1 ;  /* 0x000000100d0c7211 */ /* 0x000fe200078008ff */
[----:B------:R-:W-:Y:S01]  /*03c0*/  IMAD R31, R19, 0x2, R29 ;  /* 0x00000002131f7824 */ /* 0x000fe200078e021d */
[----:B------:R0:W2:Y:S02]  /*03d0*/  LDG.E.U16 R26, [R10.64] ;  /* 0x000000060a1a7981 */ /* 0x0000a4000c1e1500 */
[----:B------:R-:W-:Y:S02]  /*03e0*/  LEA.HI.X.SX32 R13, R13, R0, 0x1, P0 ;  /* 0x000000000d0d7211 */ /* 0x000fe400000f0eff */
[----:B------:R0:W2:Y:S01]  /*03f0*/  LDG.E.U16 R25, [R8.64] ;  /* 0x0000000608197981 */ /* 0x0000a2000c1e1500 */
[-C--:B-1----:R-:W-:Y:S02]  /*0400*/  LEA R4, P0, R15, R16.reuse, 0x1 ;  /* 0x000000100f047211 */ /* 0x082fe400078008ff */
[----:B------:R-:W-:Y:S01]  /*0410*/  LEA R14, P1, R29, R16, 0x1 ;  /* 0x000000101d0e7211 */ /* 0x000fe200078208ff */
[----:B------:R1:W2:Y:S01]  /*0420*/  LDG.E.U16 R27, [R12.64] ;  /* 0x000000060c1b7981 */ /* 0x0002a2000c1e1500 */
[----:B------:R-:W-:Y:S01]  /*0430*/  LEA.HI.X.SX32 R5, R15, R0, 0x1, P0 ;  /* 0x000000000f057211 */ /* 0x000fe200000f0eff */
[----:B0-----:R-:W-:Y:S01]  /*0440*/  IMAD R9, R19, 0x2, R31 ;  /* 0x0000000213097824 */ /* 0x001fe200078e021f */
[----:B------:R-:W-:-:S03]  /*0450*/  LEA R6, P0, R31, R16, 0x1 ;  /* 0x000000101f067211 */ /* 0x000fc600078008ff */
[----:B------:R0:W2:Y:S01]  /*0460*/  LDG.E.U16 R28, [R4.64] ;  /* 0x00000006041c7981 */ /* 0x0000a2000c1e1500 */
[----:B------:R-:W-:Y:S01]  /*0470*/  IMAD R11, R19, 0x2, R9 ;  /* 0x00000002130b7824 */ /* 0x000fe200078e0209 */
[----:B------:R-:W-:Y:S02]  /*0480*/  LEA.HI.X.SX32 R7, R31, R0, 0x1, P0 ;  /* 0x000000001f077211 */ /* 0x000fe400000f0eff */
[----:B------:R-:W-:Y:S02]  /*0490*/  LEA R8, P0, R9, R16, 0x1 ;  /* 0x0000001009087211 */ /* 0x000fe400078008ff */
[----:B------:R-:W-:Y:S01]  /*04a0*/  LEA R33, R19, R11, 0x1 ;  /* 0x0000000b13217211 */ /* 0x000fe200078e08ff */
[----:B------:R0:W2:Y:S01]  /*04b0*/  LDG.E.U16 R30, [R6.64] ;  /* 0x00000006061e7981 */ /* 0x0000a2000c1e1500 */
[-C--:B------:R-:W-:Y:S02]  /*04c0*/  LEA.HI.X.SX32 R15, R29, R0.reuse, 0x1, P1 ;  /* 0x000000001d0f7211 */ /* 0x080fe400008f0eff */
[----:B------:R-:W-:Y:S01]  /*04d0*/  LEA.HI.X.SX32 R9, R9, R0, 0x1, P0 ;  /* 0x0000000009097211 */ /* 0x000fe200000f0eff */
[----:B------:R-:W-:Y:S01]  /*04e0*/  IMAD R35, R19, 0x2, R33 ;  /* 0x0000000213237824 */ /* 0x000fe200078e0221 */
[C---:B------:R-:W-:Y:S01]  /*04f0*/  LEA R10, P0, R11.reuse, R16, 0x1 ;  /* 0x000000100b0a7211 */ /* 0x040fe200078008ff */
[----:B------:R1:W2:Y:S03]  /*0500*/  LDG.E.U16 R29, [R14.64] ;  /* 0x000000060e1d7981 */ /* 0x0002a6000c1e1500 */
[----:B------:R-:W-:Y:S01]  /*0510*/  LEA.HI.X.SX32 R11, R11, R0, 0x1, P0 ;  /* 0x000000000b0b7211 */ /* 0x000fe200000f0eff */
[----:B------:R1:W2:Y:S01]  /*0520*/  LDG.E.U16 R31, [R8.64] ;  /* 0x00000006081f7981 */ /* 0x0002a2000c1e1500 */
[----:B0-----:R-:W-:-:S02]  /*0530*/  LEA R4, P0, R35, R16, 0x1 ;  /* 0x0000001023047211 */ /* 0x001fc400078008ff */
[----:B-1----:R-:W-:Y:S01]  /*0540*/  LEA R12, P1, R33, R16, 0x1 ;  /* 0x00000010210c7211 */ /* 0x002fe200078208ff */
[----:B------:R0:W2:Y:S01]  /*0550*/  LDG.E.U16 R32, [R10.64] ;  /* 0x000000060a207981 */ /* 0x0000a2000c1e1500 */
[----:B------:R-:W-:Y:S01]  /*0560*/  IMAD R15, R19, 0x2, R35 ;  /* 0x00000002130f7824 */ /* 0x000fe200078e0223 */
[----:B------:R-:W-:-:S03]  /*0570*/  LEA.HI.X.SX32 R5, R35, R0, 0x1, P0 ;  /* 0x0000000023057211 */ /* 0x000fc600000f0eff */
[----:B------:R-:W-:Y:S01]  /*0580*/  IMAD R35, R19, 0x2, R15 ;  /* 0x0000000213237824 */ /* 0x000fe200078e020f */
[C---:B------:R-:W-:Y:S01]  /*0590*/  LEA R6, P0, R15.reuse, R16, 0x1 ;  /* 0x000000100f067211 */ /* 0x040fe200078008ff */
[----:B------:R1:W2:Y:S03]  /*05a0*/  LDG.E.U16 R34, [R4.64] ;  /* 0x0000000604227981 */ /* 0x0002a6000c1e1500 */
[-C--:B------:R-:W-:Y:S01]  /*05b0*/  LEA.HI.X.SX32 R7, R15, R0.reuse, 0x1, P0 ;  /* 0x000000000f077211 */ /* 0x080fe200000f0eff */
[----:B------:R-:W-:Y:S01]  /*05c0*/  IMAD R15, R19, 0x2, R35 ;  /* 0x00000002130f7824 */ /* 0x000fe200078e0223 */
[----:B------:R-:W-:-:S04]  /*05d0*/  LEA.HI.X.SX32 R13, R33, R0, 0x1, P1 ;  /* 0x00000000210d7211 */ /* 0x000fc800008f0eff */
[C---:B------:R-:W-:Y:S01]  /*05e0*/  LEA R37, R19.reuse, R15, 0x1 ;  /* 0x0000000f13257211 */ /* 0x040fe200078e08ff */
[----:B------:R0:W2:Y:S04]  /*05f0*/  LDG.E.U16 R33, [R12.64] ;  /* 0x000000060c217981 */ /* 0x0000a8000c1e1500 */
[----:B------:R-:W-:-:S04]  /*0600*/  IMAD R39, R19, 0x2, R37 ;  /* 0x0000000213277824 */ /* 0x000fc800078e0225 */
[----:B0-----:R-:W-:-:S04]  /*0610*/  IMAD R13, R19, 0x2, R39 ;  /* 0x00000002130d7824 */ /* 0x001fc800078e0227 */
[----:B------:R-:W-:Y:S01]  /*0620*/  IMAD R41, R19, 0x2, R13 ;  /* 0x0000000213297824 */ /* 0x000fe200078e020d */
[----:B------:R-:W-:-:S03]  /*0630*/  LEA R8, P0, R35, R16, 0x1 ;  /* 0x0000001023087211 */ /* 0x000fc600078008ff */
[----:B------:R-:W-:Y:S01]  /*0640*/  IMAD R43, R19, 0x2, R41 ;  /* 0x00000002132b7824 */ /* 0x000fe200078e0229 */
[----:B------:R-:W-:Y:S02]  /*0650*/  LEA R14, P1, R15, R16, 0x1 ;  /* 0x000000100f0e7211 */ /* 0x000fe400078208ff */
[-C--:B------:R-:W-:Y:S02]  /*0660*/  LEA.HI.X.SX32 R9, R35, R0.reuse, 0x1, P0 ;  /* 0x0000000023097211 */ /* 0x080fe400000f0eff */
[----:B------:R-:W-:Y:S01]  /*0670*/  LEA R45, R19, R43, 0x1 ;  /* 0x0000002b132d7211 */ /* 0x000fe200078e08ff */
[----:B------:R0:W3:Y:S01]  /*0680*/  LDG.E.U16 R35, [R6.64] ;  /* 0x0000000606237981 */ /* 0x0000e2000c1e1500 */
[----:B------:R-:W-:Y:S02]  /*0690*/  LEA.HI.X.SX32 R15, R15, R0, 0x1, P1 ;  /* 0x000000000f0f7211 */ /* 0x000fe400008f0eff */
[----:B------:R-:W-:Y:S01]  /*06a0*/  LEA R10, P0, R37, R16, 0x1 ;  /* 0x00000010250a7211 */ /* 0x000fe200078008ff */
[----:B------:R-:W-:Y:S01]  /*06b0*/  IMAD R47, R19, 0x2, R45 ;  /* 0x00000002132f7824 */ /* 0x000fe200078e022d */
[----:B------:R0:W3:Y:S02]  /*06c0*/  LDG.E.U16 R36, [R8.64] ;  /* 0x0000000608247981 */ /* 0x0000e4000c1e1500 */
[----:B------:R-:W-:-:S02]  /*06d0*/  LEA.HI.X.SX32 R11, R37, R0, 0x1, P0 ;  /* 0x00000000250b7211 */ /* 0x000fc400000f0eff */
[----:B------:R0:W3:Y:S01]  /*06e0*/  LDG.E.U16 R37, [R14.64] ;  /* 0x000000060e257981 */ /* 0x0000e2000c1e1500 */
[-C--:B-1----:R-:W-:Y:S02]  /*06f0*/  LEA R4, P0, R39, R16.reuse, 0x1 ;  /* 0x0000001027047211 */ /* 0x082fe400078008ff */
[----:B------:R-:W-:Y:S01]  /*0700*/  LEA R12, P1, R41, R16, 0x1 ;  /* 0x00000010290c7211 */ /* 0x000fe200078208ff */
[----:B------:R1:W4:Y:S01]  /*0710*/  LDG.E.U16 R38, [R10.64] ;  /* 0x000000060a267981 */ /* 0x000322000c1e1500 */
[----:B0-----:R-:W-:-:S04]  /*0720*/  IMAD R15, R19, 0x2, R47 ;  /* 0x00000002130f7824 */ /* 0x001fc800078e022f */
[----:B------:R-:W-:Y:S01]  /*0730*/  IMAD R49, R19, 0x2, R15 ;  /* 0x0000000213317824 */ /* 0x000fe200078e020f */
[----:B------:R-:W-:-:S03]  /*0740*/  LEA.HI.X.SX32 R5, R39, R0, 0x1, P0 ;  /* 0x0000000027057211 */ /* 0x000fc600000f0eff */
[----:B------:R-:W-:Y:S01]  /*0750*/  IMAD R51, R19, 0x2, R49 ;  /* 0x0000000213337824 */ /* 0x000fe200078e0231 */
[----:B------:R-:W-:Y:S01]  /*0760*/  LEA R6, P0, R13, R16, 0x1 ;  /* 0x000000100d067211 */ /* 0x000fe200078008ff */
[----:B------:R0:W4:Y:S03]  /*0770*/  LDG.E.U16 R39, [R4.64] ;  /* 0x0000000604277981 */ /* 0x000126000c1e1500 */
[----:B------:R-:W-:Y:S02]  /*0780*/  LEA R53, R19, R51, 0x1 ;  /* 0x0000003313357211 */ /* 0x000fe400078e08ff */
[-C--:B------:R-:W-:Y:S02]  /*0790*/  LEA.HI.X.SX32 R7, R13, R0.reuse, 0x1, P0 ;  /* 0x000000000d077211 */ /* 0x080fe400000f0eff */
[----:B------:R-:W-:Y:S01]  /*07a0*/  LEA.HI.X.SX32 R13, R41, R0, 0x1, P1 ;  /* 0x00000000290d7211 */ /* 0x000fe200008f0eff */
[----:B------:R-:W-:Y:S01]  /*07b0*/  IMAD R55, R19, 0x2, R53 ;  /* 0x0000000213377824 */ /* 0x000fe200078e0235 */
[----:B------:R-:W-:Y:S01]  /*07c0*/  LEA R8, P0, R43, R16, 0x1 ;  /* 0x000000102b087211 */ /* 0x000fe200078008ff */
[----:B------:R0:W4:Y:S04]  /*07d0*/  LDG.E.U16 R40, [R6.64] ;  /* 0x0000000606287981 */ /* 0x000128000c1e1500 */
[----:B------:R0:W4:Y:S02]  /*07e0*/  LDG.E.U16 R41, [R12.64] ;  /* 0x000000060c297981 */ /* 0x000124000c1e1500 */
[----:B0-----:R-:W-:-:S04]  /*07f0*/  IMAD R13, R19, 0x2, R55 ;  /* 0x00000002130d7824 */ /* 0x001fc800078e0237 */
[----:B------:R-:W-:-:S04]  /*0800*/  IMAD R57, R19, 0x2, R13 ;  /* 0x0000000213397824 */ /* 0x000fc800078e020d */
[----:B------:R-:W-:-:S05]  /*0810*/  IMAD R59, R19, 0x2, R57 ;  /* 0x00000002133b7824 */ /* 0x000fca00078e0239 */
[----:B------:R-:W-:Y:S02]  /*0820*/  LEA R61, R19, R59, 0x1 ;  /* 0x0000003b133d7211 */ /* 0x000fe400078e08ff */
[----:B------:R-:W-:-:S03]  /*0830*/  LEA.HI.X.SX32 R9, R43, R0, 0x1, P0 ;  /* 0x000000002b097211 */ /* 0x000fc600000f0eff */
[----:B------:R-:W-:Y:S01]  /*0840*/  IMAD R63, R19, 0x2, R61 ;  /* 0x00000002133f7824 */ /* 0x000fe200078e023d */
[----:B-1----:R-:W-:Y:S01]  /*0850*/  LEA R10, P0, R45, R16, 0x1 ;  /* 0x000000102d0a7211 */ /* 0x002fe200078008ff */
[----:B------:R0:W5:Y:S02]  /*0860*/  LDG.E.U16 R42, [R8.64] ;  /* 0x00000006082a7981 */ /* 0x000164000c1e1500 */
[----:B------:R-:W-:Y:S01]  /*0870*/  IMAD R65, R19, 0x2, R63 ;  /* 0x0000000213417824 */ /* 0x000fe200078e023f */
[----:B------:R-:W-:Y:S02]  /*0880*/  LEA.HI.X.SX32 R11, R45, R0, 0x1, P0 ;  /* 0x000000002d0b7211 */ /* 0x000fe400000f0eff */
[----:B------:R-:W-:Y:S01]  /*0890*/  LEA R4, P0, R47, R16, 0x1 ;  /* 0x000000102f047211 */ /* 0x000fe200078008ff */
[----:B------:R-:W-:Y:S02]  /*08a0*/  IMAD R67, R19, 0x2, R65 ;  /* 0x0000000213437824 */ /* 0x000fe400078e0241 */
[----:B------:R1:W5:Y:S01]  /*08b0*/  LDG.E.U16 R43, [R10.64] ;  /* 0x000000060a2b7981 */ /* 0x000362000c1e1500 */
[----:B------:R-:W-:Y:S01]  /*08c0*/  LEA.HI.X.SX32 R5, R47, R0, 0x1, P0 ;  /* 0x000000002f057211 */ /* 0x000fe200000f0eff */
[----:B------:R-:W-:Y:S01]  /*08d0*/  IMAD R69, R19, 0x2, R67 ;  /* 0x0000000213457824 */ /* 0x000fe200078e0243 */
[----:B------:R-:W-:-:S02]  /*08e0*/  LEA R6, P0, R49, R16, 0x1 ;  /* 0x0000001031067211 */ /* 0x000fc400078008ff */
[----:B------:R-:W-:Y:S01]  /*08f0*/  LEA R14, P1, R15, R16, 0x1 ;  /* 0x000000100f0e7211 */ /* 0x000fe200078208ff */
[----:B------:R1:W5:Y:S01]  /*0900*/  LDG.E.U16 R44, [R4.64] ;  /* 0x00000006042c7981 */ /* 0x000362000c1e1500 */
[----:B------:R-:W-:Y:S02]  /*0910*/  LEA R71, R19, R69, 0x1 ;  /* 0x0000004513477211 */ /* 0x000fe400078e08ff */
[----:B------:R-:W-:Y:S02]  /*0920*/  LEA.HI.X.SX32 R7, R49, R0, 0x1, P0 ;  /* 0x0000000031077211 */ /* 0x000fe400000f0eff */
[----:B0-----:R-:W-:Y:S01]  /*0930*/  LEA R8, P0, R51, R16, 0x1 ;  /* 0x0000001033087211 */ /* 0x001fe200078008ff */
[----:B------:R-:W-:Y:S01]  /*0940*/  IMAD R73, R19, 0x2, R71 ;  /* 0x0000000213497824 */ /* 0x000fe200078e0247 */
[-C--:B------:R-:W-:Y:S01]  /*0950*/  LEA.HI.X.SX32 R15, R15, R0.reuse, 0x1, P1 ;  /* 0x000000000f0f7211 */ /* 0x080fe200008f0eff */
[----:B------:R0:W5:Y:S01]  /*0960*/  LDG.E.U16 R46, [R6.64] ;  /* 0x00000006062e7981 */ /* 0x000162000c1e1500 */
[----:B------:R-:W-:-:S02]  /*0970*/  LEA.HI.X.SX32 R9, R51, R0, 0x1, P0 ;  /* 0x0000000033097211 */ /* 0x000fc400000f0eff */
[-C--:B-1----:R-:W-:Y:S01]  /*0980*/  LEA R10, P0, R53, R16.reuse, 0x1 ;  /* 0x00000010350a7211 */ /* 0x082fe200078008ff */
[----:B------:R-:W-:Y:S01]  /*0990*/  IMAD R75, R19, 0x2, R73 ;  /* 0x00000002134b7824 */ /* 0x000fe200078e0249 */
[----:B------:R-:W-:Y:S01]  /*09a0*/  LEA R4, P1, R55, R16, 0x1 ;  /* 0x0000001037047211 */ /* 0x000fe200078208ff */
[----:B------:R1:W5:Y:S01]  /*09b0*/  LDG.E.U16 R45, [R14.64] ;  /* 0x000000060e2d7981 */ /* 0x000362000c1e1500 */
[----:B------:R-:W-:Y:S01]  /*09c0*/  LEA.HI.X.SX32 R11, R53, R0, 0x1, P0 ;  /* 0x00000000350b7211 */ /* 0x000fe200000f0eff */
[----:B------:R-:W-:Y:S01]  /*09d0*/  IMAD R77, R19, 0x2, R75 ;  /* 0x00000002134d7824 */ /* 0x000fe200078e024b */
[----:B------:R-:W-:Y:S01]  /*09e0*/  LEA R12, P0, R13, R16, 0x1 ;  /* 0x000000100d0c7211 */ /* 0x000fe200078008ff */
[----:B------:R1:W5:Y:S02]  /*09f0*/  LDG.E.U16 R47, [R8.64] ;  /* 0x00000006082f7981 */ /* 0x000364000c1e1500 */
[----:B------:R-:W-:Y:S01]  /*0a00*/  IMAD R79, R19, 0x2, R77 ;  /* 0x00000002134f7824 */ /* 0x000fe200078e024d */
[----:B------:R-:W-:Y:S01]  /*0a10*/  LEA.HI.X.SX32 R13, R13, R0, 0x1, P0 ;  /* 0x000000000d0d7211 */ /* 0x000fe200000f0eff */
[----:B------:R1:W5:Y:S01]  /*0a20*/  LDG.E.U16 R48, [R10.64] ;  /* 0x000000060a307981 */ /* 0x000362000c1e1500 */
[----:B0-----:R-:W-:-:S02]  /*0a30*/  LEA R6, P0, R57, R16, 0x1 ;  /* 0x0000001039067211 */ /* 0x001fc400078008ff */
[-C--:B------:R-:W-:Y:S01]  /*0a40*/  LEA.HI.X.SX32 R5, R55, R0.reuse, 0x1, P1 ;  /* 0x0000000037057211 */ /* 0x080fe200008f0eff */
[----:B------:R0:W5:Y:S01]  /*0a50*/  LDG.E.U16 R50, [R12.64] ;  /* 0x000000060c327981 */ /* 0x000162000c1e1500 */
[----:B------:R-:W-:Y:S02]  /*0a60*/  LEA.HI.X.SX32 R7, R57, R0, 0x1, P0 ;  /* 0x0000000039077211 */ /* 0x000fe400000f0eff */
[-C--:B-1----:R-:W-:Y:S01]  /*0a70*/  LEA R8, P0, R59, R16.reuse, 0x1 ;  /* 0x000000103b087211 */ /* 0x082fe200078008ff */
[----:B------:R1:W5:Y:S01]  /*0a80*/  LDG.E.U16 R49, [R4.64] ;  /* 0x0000000604317981 */ /* 0x000362000c1e1500 */
[----:B------:R-:W-:Y:S02]  /*0a90*/  LEA R14, P1, R61, R16, 0x1 ;  /* 0x000000103d0e7211 */ /* 0x000fe400078208ff */
[----:B------:R-:W-:Y:S01]  /*0aa0*/  LEA R81, R19, R79, 0x1 ;  /* 0x0000004f13517211 */ /* 0x000fe200078e08ff */
[----:B------:R0:W5:Y:S01]  /*0ab0*/  LDG.E.U16 R51, [R6.64] ;  /* 0x0000000606337981 */ /* 0x000162000c1e1500 */
[----:B------:R-:W-:-:S02]  /*0ac0*/  LEA.HI.X.SX32 R9, R59, R0, 0x1, P0 ;  /* 0x000000003b097211 */ /* 0x000fc400000f0eff */
[----:B------:R-:W-:Y:S01]  /*0ad0*/  LEA.HI.X.SX32 R15, R61, R0, 0x1, P1 ;  /* 0x000000003d0f7211 */ /* 0x000fe200008f0eff */
[----:B------:R-:W-:Y:S01]  /*0ae0*/  IMAD R61, R19, 0x2, R81 ;  /* 0x00000002133d7824 */ /* 0x000fe200078e0251 */
[-C--:B------:R-:W-:Y:S01]  /*0af0*/  LEA R10, P0, R63, R16.reuse, 0x1 ;  /* 0x000000103f0a7211 */ /* 0x080fe200078008ff */
[----:B------:R0:W5:Y:S01]  /*0b00*/  LDG.E.U16 R52, [R8.64] ;  /* 0x0000000608347981 */ /* 0x000162000c1e1500 */
[----:B-1----:R-:W-:Y:S01]  /*0b10*/  LEA R4, P1, R69, R16, 0x1 ;  /* 0x0000001045047211 */ /* 0x002fe200078208ff */
[----:B------:R-:W-:Y:S01]  /*0b20*/  IMAD R83, R19, 0x2, R61 ;  /* 0x0000000213537824 */ /* 0x000fe200078e023d */
[----:B------:R-:W-:Y:S01]  /*0b30*/  LEA.HI.X.SX32 R11, R63, R0, 0x1, P0 ;  /* 0x000000003f0b7211 */ /* 0x000fe200000f0eff */
[----:B------:R1:W5:Y:S01]  /*0b40*/  LDG.E.U16 R53, [R14.64] ;  /* 0x000000060e357981 */ /* 0x000362000c1e1500 */
[----:B------:R-:W-:Y:S02]  /*0b50*/  LEA R54, P0, R65, R16, 0x1 ;  /* 0x0000001041367211 */ /* 0x000fe400078008ff */
[-C--:B------:R-:W-:Y:S01]  /*0b60*/  LEA.HI.X.SX32 R5, R69, R0.reuse, 0x1, P1 ;  /* 0x0000000045057211 */ /* 0x080fe200008f0eff */
[----:B------:R-:W-:Y:S01]  /*0b70*/  IMAD R69, R19, 0x2, R83 ;  /* 0x0000000213457824 */ /* 0x000fe200078e0253 */
[----:B------:R-:W-:Y:S01]  /*0b80*/  LEA.HI.X.SX32 R55, R65, R0, 0x1, P0 ;  /* 0x0000000041377211 */ /* 0x000fe200000f0eff */
[----:B------:R1:W5:Y:S01]  /*0b90*/  LDG.E.U16 R56, [R10.64] ;  /* 0x000000060a387981 */ /* 0x000362000c1e1500 */
[----:B0-----:R-:W-:Y:S01]  /*0ba0*/  LEA R6, P0, R67, R16, 0x1 ;  /* 0x0000001043067211 */ /* 0x001fe200078008ff */
[----:B------:R-:W-:-:S02]  /*0bb0*/  IMAD R85, R19, 0x2, R69 ;  /* 0x0000000213557824 */ /* 0x000fc400078e0245 */
[----:B------:R0:W5:Y:S01]  /*0bc0*/  LDG.E.U16 R57, [R54.64] ;  /* 0x0000000636397981 */ /* 0x000162000c1e1500 */
[----:B------:R-:W-:Y:S02]  /*0bd0*/  LEA.HI.X.SX32 R7, R67, R0, 0x1, P0 ;  /* 0x0000000043077211 */ /* 0x000fe400000f0eff */
[----:B------:R-:W-:Y:S01]  /*0be0*/  LEA R12, P0, R71, R16, 0x1 ;  /* 0x00000010470c7211 */ /* 0x000fe200078008ff */
[----:B------:R0:W5:Y:S01]  /*0bf0*/  LDG.E.U16 R59, [R4.64] ;  /* 0x00000006043b7981 */ /* 0x000162000c1e1500 */
[----:B------:R-:W-:Y:S02]  /*0c00*/  LEA R63, R19, R85, 0x1 ;  /* 0x00000055133f7211 */ /* 0x000fe400078e08ff */
[----:B------:R-:W-:Y:S01]  /*0c10*/  LEA.HI.X.SX32 R13, R71, R0, 0x1, P0 ;  /* 0x00000000470d7211 */ /* 0x000fe200000f0eff */
[----:B------:R0:W5:Y:S01]  /*0c20*/  LDG.E.U16 R58, [R6.64] ;  /* 0x00000006063a7981 */ /* 0x000162000c1e1500 */
[----:B------:R-:W-:Y:S01]  /*0c30*/  LEA R8, P0, R73, R16, 0x1 ;  /* 0x0000001049087211 */ /* 0x000fe200078008ff */
[----:B------:R-:W-:-:S02]  /*0c40*/  IMAD R71, R19, 0x2, R63 ;  /* 0x0000000213477824 */ /* 0x000fc400078e023f */
[----:B------:R0:W5:Y:S01]  /*0c50*/  LDG.E.U16 R60, [R12.64] ;  /* 0x000000060c3c7981 */ /* 0x000162000c1e1500 */
[----:B------:R-:W-:Y:S01]  /*0c60*/  LEA.HI.X.SX32 R9, R73, R0, 0x1, P0 ;  /* 0x0000000049097211 */ /* 0x000fe200000f0eff */
[----:B------:R-:W-:Y:S01]  /*0c70*/  IMAD R73, R19, 0x2, R71 ;  /* 0x0000000213497824 */ /* 0x000fe200078e0247 */
[-C--:B-1----:R-:W-:Y:S02]  /*0c80*/  LEA R10, P0, R75, R16.reuse, 0x1 ;  /* 0x000000104b0a7211 */ /* 0x082fe400078008ff */
[----:B0-----:R-:W-:Y:S01]  /*0c90*/  LEA R6, P1, R77, R16, 0x1 ;  /* 0x000000104d067211 */ /* 0x001fe200078208ff */
[----:B------:R0:W5:Y:S01]  /*0ca0*/  LDG.E.U16 R62, [R8.64] ;  /* 0x00000006083e7981 */ /* 0x000162000c1e1500 */
[----:B------:R-:W-:Y:S01]  /*0cb0*/  LEA.HI.X.SX32 R11, R75, R0, 0x1, P0 ;  /* 0x000000004b0b7211 */ /* 0x000fe200000f0eff */
[----:B------:R-:W-:Y:S01]  /*0cc0*/  IMAD R75, R19, 0x2, R73 ;  /* 0x00000002134b7824 */ /* 0x000fe200078e0249 */
[----:B------:R-:W-:-:S03]  /*0cd0*/  LEA R14, P0, R79, R16, 0x1 ;  /* 0x000000104f0e7211 */ /* 0x000fc600078008ff */
[----:B------:R-:W-:Y:S01]  /*0ce0*/  IMAD R67, R19, 0x2, R75 ;  /* 0x0000000213437824 */ /* 0x000fe200078e024b */
[-C--:B------:R-:W-:Y:S01]  /*0cf0*/  LEA.HI.X.SX32 R7, R77, R0.reuse, 0x1, P1 ;  /* 0x000000004d077211 */ /* 0x080fe200008f0eff */
[----:B------:R1:W5:Y:S01]  /*0d00*/  LDG.E.U16 R64, [R10.64] ;  /* 0x000000060a407981 */ /* 0x000362000c1e1500 */
[----:B------:R-:W-:Y:S02]  /*0d10*/  LEA.HI.X.SX32 R15, R79, R0, 0x1, P0 ;  /* 0x000000004f0f7211 */ /* 0x000fe400000f0eff */
[----:B------:R-:W-:Y:S01]  /*0d20*/  LEA R77, R19, R67, 0x1 ;  /* 0x00000043134d7211 */ /* 0x000fe200078e08ff */
[----:B------:R0:W5:Y:S01]  /*0d30*/  LDG.E.U16 R65, [R6.64] ;  /* 0x0000000606417981 */ /* 0x000162000c1e1500 */
[----:B------:R-:W-:-:S03]  /*0d40*/  LEA R12, P0, R81, R16, 0x1 ;  /* 0x00000010510c7211 */ /* 0x000fc600078008ff */
[----:B------:R-:W-:Y:S01]  /*0d50*/  IMAD R79, R19, 0x2, R77 ;  /* 0x00000002134f7824 */ /* 0x000fe200078e024d */
[----:B------:R-:W-:Y:S01]  /*0d60*/  LEA.HI.X.SX32 R13, R81, R0, 0x1, P0 ;  /* 0x00000000510d7211 */ /* 0x000fe200000f0eff */
[----:B------:R1:W5:Y:S01]  /*0d70*/  LDG.E.U16 R66, [R14.64] ;  /* 0x000000060e427981 */ /* 0x000362000c1e1500 */
[-C--:B------:R-:W-:Y:S01]  /*0d80*/  LEA R54, P0, R83, R16.reuse, 0x1 ;  /* 0x0000001053367211 */ /* 0x080fe200078008ff */
[----:B------:R-:W-:Y:S01]  /*0d90*/  IMAD R81, R19, 0x2, R79 ;  /* 0x0000000213517824 */ /* 0x000fe200078e024f */
[----:B------:R-:W-:Y:S01]  /*0da0*/  LEA R4, P1, R71, R16, 0x1 ;  /* 0x0000001047047211 */ /* 0x000fe200078208ff */
[----:B------:R1:W5:Y:S01]  /*0db0*/  LDG.E.U16 R68, [R12.64] ;  /* 0x000000060c447981 */ /* 0x000362000c1e1500 */
[-C--:B------:R-:W-:Y:S01]  /*0dc0*/  LEA.HI.X.SX32 R55, R83, R0.reuse, 0x1, P0 ;  /* 0x0000000053377211 */ /* 0x080fe200000f0eff */
[----:B------:R-:W-:Y:S01]  /*0dd0*/  IMAD R83, R19, 0x2, R81 ;  /* 0x0000000213537824 */ /* 0x000fe200078e0251 */
[----:B------:R-:W-:Y:S02]  /*0de0*/  LEA.HI.X.SX32 R5, R71, R0, 0x1, P1 ;  /* 0x0000000047057211 */ /* 0x000fe400008f0eff */
[----:B0-----:R-:W-:Y:S01]  /*0df0*/  LEA R6, P0, R77, R16, 0x1 ;  /* 0x000000104d067211 */ /* 0x001fe200078008ff */
[----:B------:R-:W-:Y:S01]  /*0e00*/  IMAD R71, R19, 0x2, R83 ;  /* 0x0000000213477824 */ /* 0x000fe200078e0253 */
[----:B------:R0:W5:Y:S02]  /*0e10*/  LDG.E.U16 R70, [R54.64] ;  /* 0x0000000636467981 */ /* 0x000164000c1e1500 */
[----:B------:R-:W-:-:S02]  /*0e20*/  LEA.HI.X.SX32 R7, R77, R0, 0x1, P0 ;  /* 0x000000004d077211 */ /* 0x000fc400000f0eff */
[-C--:B------:R-:W-:Y:S01]  /*0e30*/  LEA R8, P1, R71, R16.reuse, 0x1 ;  /* 0x0000001047087211 */ /* 0x080fe200078208ff */
[----:B------:R0:W5:Y:S01]  /*0e40*/  LDG.E.U16 R74, [R4.64] ;  /* 0x00000006044a7981 */ /* 0x000162000c1e1500 */
[----:B-1----:R-:W-:Y:S02]  /*0e50*/  LEA R10, P0, R69, R16, 0x1 ;  /* 0x00000010450a7211 */ /* 0x002fe400078008ff */
[-C--:B------:R-:W-:Y:S01]  /*0e60*/  LEA.HI.X.SX32 R9, R71, R0.reuse, 0x1, P1 ;  /* 0x0000000047097211 */ /* 0x080fe200008f0eff */
[----:B------:R1:W5:Y:S01]  /*0e70*/  LDG.E.U16 R76, [R6.64] ;  /* 0x00000006064c7981 */ /* 0x000362000c1e1500 */
[----:B------:R-:W-:Y:S02]  /*0e80*/  LEA.HI.X.SX32 R11, R69, R0, 0x1, P0 ;  /* 0x00000000450b7211 */ /* 0x000fe400000f0eff */
[-C--:B------:R-:W-:Y:S01]  /*0e90*/  LEA R12, P1, R73, R16.reuse, 0x1 ;  /* 0x00000010490c7211 */ /* 0x080fe200078208ff */
[----:B------:R1:W5:Y:S01]  /*0ea0*/  LDG.E.U16 R78, [R8.64] ;  /* 0x00000006084e7981 */ /* 0x000362000c1e1500 */
[----:B------:R-:W-:-:S02]  /*0eb0*/  LEA R14, P0, R79, R16, 0x1 ;  /* 0x000000104f0e7211 */ /* 0x000fc400078008ff */
[----:B------:R-:W-:Y:S01]  /*0ec0*/  LEA R71, R19, R71, 0x1 ;  /* 0x0000004713477211 */ /* 0x000fe200078e08ff */
[----:B------:R1:W5:Y:S01]  /*0ed0*/  LDG.E.U16 R69, [R10.64] ;  /* 0x000000060a457981 */ /* 0x000362000c1e1500 */
[-C--:B------:R-:W-:Y:S02]  /*0ee0*/  LEA.HI.X.SX32 R13, R73, R0.reuse, 0x1, P1 ;  /* 0x00000000490d7211 */ /* 0x080fe400008f0eff */
[----:B------:R-:W-:Y:S02]  /*0ef0*/  LEA.HI.X.SX32 R15, R79, R0, 0x1, P0 ;  /* 0x000000004f0f7211 */ /* 0x000fe400000f0eff */
[-C--:B0-----:R-:W-:Y:S01]  /*0f00*/  LEA R4, P1, R71, R16.reuse, 0x1 ;  /* 0x0000001047047211 */ /* 0x081fe200078208ff */
[----:B------:R0:W5:Y:S01]  /*0f10*/  LDG.E.U16 R73, [R12.64] ;  /* 0x000000060c497981 */ /* 0x000162000c1e1500 */
[----:B-1----:R-:W-:Y:S02]  /*0f20*/  LEA R6, P0, R85, R16, 0x1 ;  /* 0x0000001055067211 */ /* 0x002fe400078008ff */
[-C--:B------:R-:W-:Y:S01]  /*0f30*/  LEA.HI.X.SX32 R5, R71, R0.reuse, 0x1, P1 ;  /* 0x0000000047057211 */ /* 0x080fe200008f0eff */
[----:B------:R-:W-:Y:S01]  /*0f40*/  IMAD R71, R19, 0x2, R71 ;  /* 0x0000000213477824 */ /* 0x000fe200078e0247 */
[----:B------:R-:W-:Y:S01]  /*0f50*/  LEA.HI.X.SX32 R7, R85, R0, 0x1, P0 ;  /* 0x0000000055077211 */ /* 0x000fe200000f0eff */
[----:B------:R1:W5:Y:S01]  /*0f60*/  LDG.E.U16 R77, [R14.64] ;  /* 0x000000060e4d7981 */ /* 0x000362000c1e1500 */
[----:B------:R-:W-:-:S02]  /*0f70*/  LEA R8, P1, R75, R16, 0x1 ;  /* 0x000000104b087211 */ /* 0x000fc400078208ff */
[----:B------:R-:W-:Y:S01]  /*0f80*/  LEA R10, P0, R81, R16, 0x1 ;  /* 0x00000010510a7211 */ /* 0x000fe200078008ff */
[----:B------:R1:W5:Y:S01]  /*0f90*/  LDG.E.U16 R79, [R4.64] ;  /* 0x00000006044f7981 */ /* 0x000362000c1e1500 */
[-C--:B------:R-:W-:Y:S02]  /*0fa0*/  LEA.HI.X.SX32 R9, R75, R0.reuse, 0x1, P1 ;  /* 0x000000004b097211 */ /* 0x080fe400008f0eff */
[----:B------:R-:W-:Y:S01]  /*0fb0*/  LEA.HI.X.SX32 R11, R81, R0, 0x1, P0 ;  /* 0x00000000510b7211 */ /* 0x000fe200000f0eff */
[----:B------:R1:W5:Y:S01]  /*0fc0*/  LDG.E.U16 R72, [R6.64] ;  /* 0x0000000606487981 */ /* 0x000362000c1e1500 */
[-C--:B0-----:R-:W-:Y:S02]  /*0fd0*/  LEA R12, P1, R71, R16.reuse, 0x1 ;  /* 0x00000010470c7211 */ /* 0x081fe400078208ff */
[----:B-1----:R-:W-:Y:S01]  /*0fe0*/  LEA R14, P0, R61, R16, 0x1 ;  /* 0x000000103d0e7211 */ /* 0x002fe200078008ff */
[----:B------:R-:W-:Y:S01]  /*0ff0*/  IMAD R19, R19, 0x2, R71 ;  /* 0x0000000213137824 */ /* 0x000fe200078e0247 */
[-C--:B------:R-:W-:Y:S01]  /*1000*/  LEA.HI.X.SX32 R13, R71, R0.reuse, 0x1, P1 ;  /* 0x00000000470d7211 */ /* 0x080fe200008f0eff */
[----:B------:R0:W5:Y:S01]  /*1010*/  LDG.E.U16 R75, [R8.64] ;  /* 0x00000006084b7981 */ /* 0x000162000c1e1500 */
[----:B------:R-:W-:-:S02]  /*1020*/  LEA.HI.X.SX32 R15, R61, R0, 0x1, P0 ;  /* 0x000000003d0f7211 */ /* 0x000fc400000f0eff */
[-C--:B------:R-:W-:Y:S01]  /*1030*/  LEA R4, P0, R63, R16.reuse, 0x1 ;  /* 0x000000103f047211 */ /* 0x080fe200078008ff */
[----:B------:R1:W5:Y:S01]  /*1040*/  LDG.E.U16 R11, [R10.64] ;  /* 0x000000060a0b7981 */ /* 0x000362000c1e1500 */
[----:B------:R-:W-:Y:S02]  /*1050*/  LEA R6, P1, R67, R16, 0x1 ;  /* 0x0000001043067211 */ /* 0x000fe400078208ff */
[-C--:B------:R-:W-:Y:S01]  /*1060*/  LEA.HI.X.SX32 R5, R63, R0.reuse, 0x1, P0 ;  /* 0x000000003f057211 */ /* 0x080fe200000f0eff */
[----:B------:R1:W5:Y:S01]  /*1070*/  LDG.E.U16 R12, [R12.64] ;  /* 0x000000060c0c7981 */ /* 0x000362000c1e1500 */
[----:B------:R-:W-:Y:S02]  /*1080*/  LEA.HI.X.SX32 R7, R67, R0, 0x1, P1 ;  /* 0x0000000043077211 */ /* 0x000fe400008f0eff */
[-C--:B0-----:R-:W-:Y:S01]  /*1090*/  LEA R8, P0, R83, R16.reuse, 0x1 ;  /* 0x0000001053087211 */ /* 0x081fe200078008ff */
[----:B------:R-:W5:Y:S01]  /*10a0*/  LDG.E.U16 R14, [R14.64] ;  /* 0x000000060e0e7981 */ /* 0x000f62000c1e1500 */
[----:B------:R-:W-:-:S02]  /*10b0*/  LEA R54, P1, R19, R16, 0x1 ;  /* 0x0000001013367211 */ /* 0x000fc400078208ff */
[-C--:B------:R-:W-:Y:S01]  /*10c0*/  LEA.HI.X.SX32 R9, R83, R0.reuse, 0x1, P0 ;  /* 0x0000000053097211 */ /* 0x080fe200000f0eff */
[----:B------:R0:W5:Y:S01]  /*10d0*/  LDG.E.U16 R4, [R4.64] ;  /* 0x0000000604047981 */ /* 0x000162000c1e1500 */
[----:B------:R-:W-:-:S03]  /*10e0*/  LEA.HI.X.SX32 R55, R19, R0, 0x1, P1 ;  /* 0x0000000013377211 */ /* 0x000fc600008f0eff */
[----:B------:R0:W5:Y:S04]  /*10f0*/  LDG.E.U16 R6, [R6.64] ;  /* 0x0000000606067981 */ /* 0x000168000c1e1500 */
[----:B------:R-:W5:Y:S04]  /*1100*/  LDG.E.U16 R8, [R8.64] ;  /* 0x0000000608087981 */ /* 0x000f68000c1e1500 */
[----:B------:R-:W5:Y:S01]  /*1110*/  LDG.E.U16 R54, [R54.64] ;  /* 0x0000000636367981 */ /* 0x000f62000c1e1500 */
[----:B------:R-:W-:Y:S02]  /*1120*/  LOP3.LUT R0, R80, 0xff, RZ, 0xc0, !PT ;  /* 0x000000ff50007812 */ /* 0x000fe400078ec0ff */
[----:B-1----:R-:W-:-:S03]  /*1130*/  SHF.R.S32.HI R10, RZ, 0x8, R80 ;  /* 0x00000008ff0a7819 */ /* 0x002fc60000011450 */
[----:B------:R-:W-:Y:S01]  /*1140*/  IMAD.SHL.U32 R13, R0, 0x2, RZ ;  /* 0x00000002000d7824 */ /* 0x000fe200078e00ff */
[----:B------:R-:W-:-:S04]  /*1150*/  SGXT R10, R10, 0x1 ;  /* 0x000000010a0a781a */ /* 0x000fc80000000200 */
[----:B------:R-:W-:-:S04]  /*1160*/  LOP3.LUT R10, R13, 0x210, R10, 0x78, !PT ;  /* 0x000002100d0a7812 */ /* 0x000fc800078e780a */
[C---:B0-----:R-:W-:Y:S01]  /*1170*/  LOP3.LUT R5, R10.reuse, 0x20, RZ, 0x3c, !PT ;  /* 0x000000200a057812 */ /* 0x041fe200078e3cff */
[----:B--2---:R0:W-:Y:S01]  /*1180*/  STS.U16 [R10], R2 ;  /* 0x000000020a007388 */ /* 0x0041e20000000400 */
[----:B------:R-:W-:-:S03]  /*1190*/  LOP3.LUT R0, R10, 0x40, RZ, 0x3c, !PT ;  /* 0x000000400a007812 */ /* 0x000fc600078e3cff */
[----:B------:R-:W-:Y:S04]  /*11a0*/  STS.U16 [R10+0x1000], R21 ;  /* 0x001000150a007388 */ /* 0x000fe80000000400 */
[----:B------:R-:W-:Y:S04]  /*11b0*/  STS.U16 [R10+0x2000], R25 ;  /* 0x002000190a007388 */ /* 0x000fe80000000400 */
[----:B------:R-:W-:Y:S04]  /*11c0*/  STS.U16 [R10+0x3000], R29 ;  /* 0x0030001d0a007388 */ /* 0x000fe80000000400 */
[----:B------:R-:W-:Y:S04]  /*11d0*/  STS.U16 [R10+0x4000], R33 ;  /* 0x004000210a007388 */ /* 0x000fe80000000400 */
[----:B---3--:R-:W-:Y:S01]  /*11e0*/  STS.U16 [R10+0x5000], R37 ;  /* 0x005000250a007388 */ /* 0x008fe20000000400 */
[----:B------:R-:W-:-:S03]  /*11f0*/  IMAD.SHL.U32 R3, R3, 0x100, RZ ;  /* 0x0000010003037824 */ /* 0x000fc600078e00ff */
[----:B----4-:R-:W-:Y:S01]  /*1200*/  STS.U16 [R10+0x6000], R41 ;  /* 0x006000290a007388 */ /* 0x010fe20000000400 */
[----:B0-----:R-:W-:Y:S01]  /*1210*/  IMAD.MOV.U32 R2, RZ, RZ, -0x800000 ;  /* 0xff800000ff027424 */ /* 0x001fe200078e00ff */
[----:B------:R-:W-:Y:S01]  /*1220*/  CS2R R108, SRZ ;  /* 0x00000000006c7805 */ /* 0x000fe2000001ff00 */
        /* <DEDUP_REMOVED lines=9> */
[----:B------:R-:W-:Y:S01]  /*12c0*/  LOP3.LUT R7, R80, 0x1ff, RZ, 0xc0, !PT ;  /* 0x000001ff50077812 */ /* 0x000fe200078ec0ff */
[----:B-----5:R-:W-:Y:S04]  /*12d0*/  STS.U16 [R10+0x7000], R45 ;  /* 0x0070002d0a007388 */ /* 0x020fe80000000400 */
[----:B------:R-:W-:Y:S04]  /*12e0*/  STS.U16 [R10+0x8000], R49 ;  /* 0x008000310a007388 */ /* 0x000fe80000000400 */
        /* <DEDUP_REMOVED lines=22> */
[----:B------:R0:W-:Y:S04]  /*1450*/  STS.U16 [R5+0xf400], R79 ;  /* 0x00f4004f05007388 */ /* 0x0001e80000000400 */
[----:B------:R-:W-:Y:S01]  /*1460*/  STS.U16 [R0+0x800], R18 ;  /* 0x0008001200007388 */ /* 0x000fe20000000400 */
[----:B0-----:R-:W-:-:S03]  /*1470*/  LOP3.LUT R5, R10, 0x60, RZ, 0x3c, !PT ;  /* 0x000000600a057812 */ /* 0x001fc600078e3cff */
        /* <DEDUP_REMOVED lines=28> */
[----:B------:R-:W-:Y:S04]  /*1640*/  STS.U16 [R5+0xdc00], R6 ;  /* 0x00dc000605007388 */ /* 0x000fe80000000400 */
[----:B------:R-:W-:Y:S01]  /*1650*/  STS.U16 [R5+0xec00], R8 ;  /* 0x00ec000805007388 */ /* 0x000fe20000000400 */
[----:B0-----:R-:W-:-:S03]  /*1660*/  IMAD.MOV.U32 R4, RZ, RZ, 0x3f800000 ;  /* 0x3f800000ff047424 */ /* 0x001fc600078e00ff */
[----:B------:R0:W-:Y:S02]  /*1670*/  STS.U16 [R5+0xfc00], R54 ;  /* 0x00fc003605007388 */ /* 0x0001e40000000400 */
[----:B0-----:R-:W-:-:S05]  /*1680*/  MOV R5, 0x3f800000 ;  /* 0x3f80000000057802 */ /* 0x001fca0000000f00 */
[----:B------:R-:W-:Y:S04]  /*1690*/  STL [R1+0x84], R5 ;  /* 0x0000840501007387 */ /* 0x000fe80000100800 */
[----:B------:R0:W-:Y:S04]  /*16a0*/  STL [R1+0x80], R4 ;  /* 0x0000800401007387 */ /* 0x0001e80000100800 */
[----:B------:R1:W-:Y:S04]  /*16b0*/  STL [R1+0x20], RZ ;  /* 0x000020ff01007387 */ /* 0x0003e80000100800 */
[----:B------:R1:W-:Y:S04]  /*16c0*/  STL [R1+0x24], RZ ;  /* 0x000024ff01007387 */ /* 0x0003e80000100800 */
[----:B------:R1:W-:Y:S04]  /*16d0*/  STL [R1+0x28], RZ ;  /* 0x000028ff01007387 */ /* 0x0003e80000100800 */
[----:B------:R1:W-:Y:S04]  /*16e0*/  STL [R1+0x2c], RZ ;  /* 0x00002cff01007387 */ /* 0x0003e80000100800 */
[----:B------:R1:W-:Y:S04]  /*16f0*/  STL [R1+0x10], RZ ;  /* 0x000010ff01007387 */ /* 0x0003e80000100800 */
[----:B------:R1:W-:Y:S04]  /*1700*/  STL [R1+0x14], RZ ;  /* 0x000014ff01007387 */ /* 0x0003e80000100800 */
[----:B------:R1:W-:Y:S04]  /*1710*/  STL [R1+0x18], RZ ;  /* 0x000018ff01007387 */ /* 0x0003e80000100800 */
[----:B------:R1:W-:Y:S04]  /*1720*/  STL [R1+0x1c], RZ ;  /* 0x00001cff01007387 */ /* 0x0003e80000100800 */
[----:B------:R1:W-:Y:S01]  /*1730*/  STL [R1], RZ ;  /* 0x000000ff01007387 */ /* 0x0003e20000100800 */
[----:B0-----:R-:W-:-:S03]  /*1740*/  IADD3 R4, R3, 0x100, RZ ;  /* 0x0000010003047810 */ /* 0x001fc60007ffe0ff */
[----:B------:R1:W-:Y:S04]  /*1750*/  STL [R1+0x4], RZ ;  /* 0x000004ff01007387 */ /* 0x0003e80000100800 */
[----:B------:R1:W-:Y:S04]  /*1760*/  STL [R1+0x8], RZ ;  /* 0x000008ff01007387 */ /* 0x0003e80000100800 */
[----:B------:R1:W-:Y:S01]  /*1770*/  STL [R1+0xc], RZ ;  /* 0x00000cff01007387 */ /* 0x0003e20000100800 */
[----:B------:R-:W-:Y:S01]  /*1780*/  ISETP.GE.AND P0, PT, R4, 0x1, PT ;  /* 0x000000010400780c */ /* 0x000fe20003f06270 */
[----:B------:R-:W-:Y:S01]  /*1790*/  IMAD.MOV.U32 R0, RZ, RZ, -0x800000 ;  /* 0xff800000ff007424 */ /* 0x000fe200078e00ff */
        /* <DEDUP_REMOVED lines=16> */
[C---:B------:R-:W-:Y:S01]  /*18a0*/  LOP3.LUT R4, R80.reuse, 0x1e0, RZ, 0xc0, !PT ;  /* 0x000001e050047812 */ /* 0x040fe200078ec0ff */
[C---:B------:R-:W-:Y:S01]  /*18b0*/  IMAD.SHL.U32 R30, R80.reuse, 0x2, RZ ;  /* 0x00000002501e7824 */ /* 0x040fe200078e00ff */
[----:B------:R-:W-:Y:S01]  /*18c0*/  LOP3.LUT R6, R80, 0x1c, RZ, 0xc0, !PT ;  /* 0x0000001c50067812 */ /* 0x000fe200078ec0ff */
[----:B------:R-:W-:Y:S05]  /*18d0*/  @!P0 BRA `(.L_x_0) ;  /* 0x000047d000008947 */ /* 0x000fea0003800000 */
[----:B-1----:R-:W-:Y:S01]  /*18e0*/  SHF.R.U32.HI R5, RZ, 0x1, R4 ;  /* 0x00000001ff057819 */ /* 0x002fe20000011604 */
[C---:B------:R-:W-:Y:S01]  /*18f0*/  IMAD.SHL.U32 R10, R80.reuse, 0x100, RZ ;  /* 0x00000100500a7824 */ /* 0x040fe200078e00ff */
[----:B------:R-:W-:Y:S01]  /*1900*/  LOP3.LUT R0, R80, 0x7, RZ, 0xc0, !PT ;  /* 0x0000000750007812 */ /* 0x000fe200078ec0ff */
[----:B------:R-:W-:Y:S01]  /*1910*/  IMAD.MOV.U32 R29, RZ, RZ, c[0x0][0x1a4] ;  /* 0x00006900ff1d7624 */ /* 0x000fe200078e00ff */
[----:B------:R-:W-:Y:S01]  /*1920*/  LOP3.LUT R8, R30, 0x10, RZ, 0xc0, !PT ;  /* 0x000000101e087812 */ /* 0x000fe200078ec0ff */
[----:B------:R-:W-:Y:S01]  /*1930*/  IMAD.MOV.U32 R14, RZ, RZ, c[0x0][0x1b8] ;  /* 0x00006e00ff0e7624 */ /* 0x000fe200078e00ff */
[----:B------:R-:W-:Y:S01]  /*1940*/  LOP3.LUT R2, R80, 0x1c0, RZ, 0xc0, !PT ;  /* 0x000001c050027812 */ /* 0x000fe200078ec0ff */
[----:B------:R-:W-:Y:S01]  /*1950*/  IMAD R125, R0, 0x110, RZ ;  /* 0x00000110007d7824 */ /* 0x000fe200078e02ff */
[----:B------:R-:W-:Y:S01]  /*1960*/  LEA.HI R6, R6, R5, RZ, 0x1e ;  /* 0x0000000506067211 */ /* 0x000fe200078ff0ff */
[----:B------:R-:W-:Y:S01]  /*1970*/  IMAD R5, R0, 0x210, RZ ;  /* 0x0000021000057824 */ /* 0x000fe200078e02ff */
[----:B------:R-:W-:Y:S01]  /*1980*/  LOP3.LUT R8, R8, 0x1e0, R80, 0xf8, !PT ;  /* 0x000001e008087812 */ /* 0x000fe200078ef850 */
[----:B------:R-:W-:Y:S01]  /*1990*/  IMAD R124, R0, 0x90, RZ ;  /* 0x00000090007c7824 */ /* 0x000fe200078e02ff */
[----:B------:R-:W-:Y:S01]  /*19a0*/  SHF.L.U32 R7, R7, 0x1, RZ ;  /* 0x0000000107077819 */ /* 0x000fe200000006ff */
[----:B------:R-:W-:Y:S01]  /*19b0*/  IMAD.IADD R3, R3, 0x1, R6 ;  /* 0x0000000103037824 */ /* 0x000fe200078e0206 */
[----:B------:R-:W-:Y:S01]  /*19c0*/  SHF.R.U32.HI R2, RZ, 0x2, R2 ;  /* 0x00000002ff027819 */ /* 0x000fe20000011602 */
[----:B------:R-:W-:Y:S01]  /*19d0*/  CS2R R108, SRZ ;  /* 0x00000000006c7805 */ /* 0x000fe2000001ff00 */
[----:B------:R-:W-:Y:S01]  /*19e0*/  LOP3.LUT R4, R80, 0x180, RZ, 0xc0, !PT ;  /* 0x0000018050047812 */ /* 0x000fe200078ec0ff */
[----:B------:R-:W-:Y:S01]  /*19f0*/  CS2R R110, SRZ ;  /* 0x00000000006e7805 */ /* 0x000fe2000001ff00 */
[----:B------:R-:W-:Y:S01]  /*1a00*/  LOP3.LUT R13, R5, R8, RZ, 0x3c, !PT ;  /* 0x00000008050d7212 */ /* 0x000fe200078e3cff */
[----:B------:R-:W-:Y:S01]  /*1a10*/  CS2R R40, SRZ ;  /* 0x0000000000287805 */ /* 0x000fe2000001ff00 */
[C---:B------:R-:W-:Y:S01]  /*1a20*/  LOP3.LUT R5, R7.reuse, R2, RZ, 0x3c, !PT ;  /* 0x0000000207057212 */ /* 0x040fe200078e3cff */
[----:B------:R-:W-:Y:S01]  /*1a30*/  IMAD R5, R82, c[0x0][0x1b0], RZ ;  /* 0x00006c0052057a24 */ /* 0x000fe200078e02ff */
[----:B------:R-:W-:Y:S01]  /*1a40*/  SHF.R.U32.HI R4, RZ, 0x3, R4 ;  /* 0x00000003ff047819 */ /* 0x000fe20000011604 */
[----:B------:R-:W-:Y:S01]  /*1a50*/  CS2R R42, SRZ ;  /* 0x00000000002a7805 */ /* 0x000fe2000001ff00 */
[----:B------:R-:W-:Y:S01]  /*1a60*/  LOP3.LUT R2, R80, 0x7f, RZ, 0xc0, !PT ;  /* 0x0000007f50027812 */ /* 0x000fe200078ec0ff */
[----:B------:R-:W-:Y:S01]  /*1a70*/  CS2R R60, SRZ ;  /* 0x00000000003c7805 */ /* 0x000fe2000001ff00 */
[----:B------:R-:W-:Y:S01]  /*1a80*/  SHF.R.U32.HI R6, RZ, 0x7, R80 ;  /* 0x00000007ff067819 */ /* 0x000fe20000011650 */
[----:B------:R-:W-:Y:S01]  /*1a90*/  CS2R R62, SRZ ;  /* 0x00000000003e7805 */ /* 0x000fe2000001ff00 */
[----:B------:R-:W-:Y:S01]  /*1aa0*/  LOP3.LUT R28, R7, R4, RZ, 0x3c, !PT ;  /* 0x00000004071c7212 */ /* 0x000fe200078e3cff */
[----:B------:R-:W-:Y:S01]  /*1ab0*/  IMAD R4, R82, c[0x0][0x1a0], RZ ;  /* 0x0000680052047a24 */ /* 0x000fe200078e02ff */
[----:B------:R-:W-:Y:S01]  /*1ac0*/  LOP3.LUT R8, R80, 0x3f, RZ, 0xc0, !PT ;  /* 0x0000003f50087812 */ /* 0x000fe200078ec0ff */
[----:B------:R-:W-:Y:S01]  /*1ad0*/  IMAD R7, R2, c[0x0][0x1a8], RZ ;  /* 0x00006a0002077a24 */ /* 0x000fe200078e02ff */
[----:B------:R-:W-:Y:S01]  /*1ae0*/  SGXT.U32 R6, R6, 0x2 ;  /* 0x000000020606781a */ /* 0x000fe20000000000 */
[----:B------:R-:W-:Y:S01]  /*1af0*/  IMAD.SHL.U32 R2, R4, 0x2, RZ ;  /* 0x0000000204027824 */ /* 0x000fe200078e00ff */
[----:B------:R-:W-:Y:S01]  /*1b00*/  LOP3.LUT R10, R10, 0x1000, RZ, 0xc0, !PT ;  /* 0x000010000a0a7812 */ /* 0x000fe200078ec0ff */
[----:B------:R-:W-:Y:S01]  /*1b10*/  IMAD R12, R8, c[0x0][0x1b4], RZ ;  /* 0x00006d00080c7a24 */ /* 0x000fe200078e02ff */
[----:B------:R-:W-:Y:S01]  /*1b20*/  SHF.L.U32 R9, R7, 0x1, RZ ;  /* 0x0000000107097819 */ /* 0x000fe200000006ff */
[----:B------:R-:W-:Y:S01]  /*1b30*/  IMAD R8, R6, c[0x0][0x1a4], RZ ;  /* 0x0000690006087a24 */ /* 0x000fe200078e02ff */
[----:B------:R-:W-:Y:S01]  /*1b40*/  LOP3.LUT R125, R125, 0x30, R30, 0x78, !PT ;  /* 0x000000307d7d7812 */ /* 0x000fe200078e781e */
[----:B------:R-:W-:Y:S01]  /*1b50*/  IMAD.SHL.U32 R6, R5, 0x2, RZ ;  /* 0x0000000205067824 */ /* 0x000fe200078e00ff */
[----:B------:R-:W-:Y:S01]  /*1b60*/  IADD3 R25, P0, P1, R9, c[0x0][0x168], R2 ;  /* 0x00005a0009197a10 */ /* 0x000fe2000791e002 */
[----:B------:R-:W-:Y:S01]  /*1b70*/  IMAD.SHL.U32 R11, R12, 0x2, RZ ;  /* 0x000000020c0b7824 */ /* 0x000fe200078e00ff */
[----:B------:R-:W-:Y:S01]  /*1b80*/  LOP3.LUT R124, R124, 0x30, R30, 0x78, !PT ;  /* 0x000000307c7c7812 */ /* 0x000fe200078e781e */
[----:B------:R-:W-:Y:S01]  /*1b90*/  IMAD R9, R29, 0x4, R8 ;  /* 0x000000041d097824 */ /* 0x000fe200078e0208 */
[----:B------:R-:W-:Y:S01]  /*1ba0*/  IADD3 R0, R3, 0x8, RZ ;  /* 0x0000000803007810 */ /* 0x000fe20007ffe0ff */
[----:B------:R-:W-:Y:S01]  /*1bb0*/  IMAD.IADD R13, R10, 0x1, R13 ;  /* 0x000000010a0d7824 */ /* 0x000fe200078e020d */
[----:B------:R-:W-:Y:S01]  /*1bc0*/  IADD3 R2, P2, P3, R11, c[0x0][0x170], R6 ;  /* 0x00005c000b027a10 */ /* 0x000fe20007b5e006 */
[----:B------:R-:W-:Y:S01]  /*1bd0*/  IMAD.HI R6, R4, 0x2, RZ ;  /* 0x0000000204067827 */ /* 0x000fe200078e02ff */
[----:B------:R-:W-:Y:S01]  /*1be0*/  SHF.R.U32.HI R11, RZ, 0x6, R80 ;  /* 0x00000006ff0b7819 */ /* 0x000fe20000011650 */
[----:B------:R-:W-:Y:S01]  /*1bf0*/  CS2R R76, SRZ ;  /* 0x00000000004c7805 */ /* 0x000fe2000001ff00 */
[----:B------:R-:W-:Y:S01]  /*1c00*/  LEA R10, R29, R9, 0x2 ;  /* 0x000000091d0a7211 */ /* 0x000fe200078e10ff */
[----:B------:R0:W-:Y:S01]  /*1c10*/  STL [R1+0x40], R13 ;  /* 0x0000400d01007387 */ /* 0x0001e20000100800 */
[----:B------:R-:W-:Y:S01]  /*1c20*/  SGXT.U32 R4, R11, 0x3 ;  /* 0x000000030b04781a */ /* 0x000fe20000000000 */
[----:B------:R-:W-:Y:S01]  /*1c30*/  IMAD.HI R11, R5, 0x2, RZ ;  /* 0x00000002050b7827 */ /* 0x000fe200078e02ff */
[----:B------:R-:W-:Y:S01]  /*1c40*/  CS2R R78, SRZ ;  /* 0x00000000004e7805 */ /* 0x000fe2000001ff00 */
[----:B------:R-:W-:Y:S01]  /*1c50*/  CS2R R84, SRZ ;  /* 0x0000000000547805 */ /* 0x000fe2000001ff00 */
[----:B------:R-:W-:Y:S01]  /*1c60*/  CS2R R86, SRZ ;  /* 0x0000000000567805 */ /* 0x000fe2000001ff00 */
[----:B------:R-:W-:Y:S01]  /*1c70*/  IMAD R5, R29, 0x4, R10 ;  /* 0x000000041d057824 */ /* 0x000fe200078e020a */
[----:B------:R-:W-:Y:S01]  /*1c80*/  CS2R R92, SRZ ;  /* 0x00000000005c7805 */ /* 0x000fe2000001ff00 */
[----:B------:R-:W-:Y:S01]  /*1c90*/  IMAD.HI R7, R7, 0x2, RZ ;  /* 0x0000000207077827 */ /* 0x000fe200078e02ff */
[----:B------:R-:W-:Y:S01]  /*1ca0*/  CS2R R94, SRZ ;  /* 0x00000000005e7805 */ /* 0x000fe2000001ff00 */
[----:B------:R-:W-:Y:S01]  /*1cb0*/  CS2R R100, SRZ ;  /* 0x0000000000647805 */ /* 0x000fe2000001ff00 */
[----:B------:R-:W-:Y:S01]  /*1cc0*/  CS2R R102, SRZ ;  /* 0x0000000000667805 */ /* 0x000fe2000001ff00 */
[----:B0-----:R-:W-:Y:S01]  /*1cd0*/  IMAD R13, R4, c[0x0][0x1b8], RZ ;  /* 0x00006e00040d7a24 */ /* 0x001fe200078e02ff */
[----:B------:R-:W-:Y:S01]  /*1ce0*/  IADD3.X R27, R7, c[0x0][0x16c], R6, P0, P1 ;  /* 0x00005b00071b7a10 */ /* 0x000fe200007e2406 */
[----:B------:R-:W-:Y:S01]  /*1cf0*/  IMAD R4, R29, 0x4, R5 ;  /* 0x000000041d047824 */ /* 0x000fe200078e0205 */
[-C--:B------:R-:W-:Y:S01]  /*1d00*/  LEA R18, P0, R8, R25.reuse, 0x1 ;  /* 0x0000001908127211 */ /* 0x080fe200078008ff */
[----:B------:R-:W-:Y:S01]  /*1d10*/  IMAD.HI R12, R12, 0x2, RZ ;  /* 0x000000020c0c7827 */ /* 0x000fe200078e02ff */
[----:B------:R-:W-:Y:S01]  /*1d20*/  LEA R16, P1, R9, R25, 0x1 ;  /* 0x0000001909107211 */ /* 0x000fe200078208ff */
[----:B------:R-:W-:Y:S01]  /*1d30*/  CS2R R116, SRZ ;  /* 0x0000000000747805 */ /* 0x000fe2000001ff00 */
[-C--:B------:R-:W-:Y:S01]  /*1d40*/  LEA.HI.X.SX32 R19, R8, R27.reuse, 0x1, P0 ;  /* 0x0000001b08137211 */ /* 0x080fe200000f0eff */
[----:B------:R-:W-:Y:S01]  /*1d50*/  IMAD R6, R29, 0x4, R4 ;  /* 0x000000041d067824 */ /* 0x000fe200078e0204 */
[----:B------:R-:W-:Y:S01]  /*1d60*/  LEA.HI.X.SX32 R17, R9, R27, 0x1, P1 ;  /* 0x0000001b09117211 */ /* 0x000fe200008f0eff */
[----:B------:R-:W-:Y:S01]  /*1d70*/  CS2R R118, SRZ ;  /* 0x0000000000767805 */ /* 0x000fe2000001ff00 */
[----:B------:R-:W-:Y:S01]  /*1d80*/  LEA R20, P1, R5, R25, 0x1 ;  /* 0x0000001905147211 */ /* 0x000fe200078208ff */
[C---:B------:R-:W-:Y:S01]  /*1d90*/  IMAD R7, R29.reuse, 0x4, R6 ;  /* 0x000000041d077824 */ /* 0x040fe200078e0206 */
[----:B------:R0:W-:Y:S01]  /*1da0*/  STL.64 [R1+0x180], R18 ;  /* 0x0001801201007387 */ /* 0x0001e20000100a00 */
[----:B------:R-:W-:Y:S01]  /*1db0*/  IADD3.X R12, R12, c[0x0][0x174], R11, P2, P3 ;  /* 0x00005d000c0c7a10 */ /* 0x000fe200017e640b */
[----:B------:R-:W-:Y:S01]  /*1dc0*/  UMOV UR4, URZ ;  /* 0x0000003f00047c82 */ /* 0x000fe20008000000 */
[----:B------:R-:W-:Y:S01]  /*1dd0*/  IMAD R8, R29, 0x4, R7 ;  /* 0x000000041d087824 */ /* 0x000fe200078e0207 */
[----:B------:R-:W-:Y:S01]  /*1de0*/  LEA.HI.X.SX32 R21, R5, R27, 0x1, P1 ;  /* 0x0000001b05157211 */ /* 0x000fe200008f0eff */
[----:B------:R1:W-:Y:S01]  /*1df0*/  STL.64 [R1+0x178], R16 ;  /* 0x0001781001007387 */ /* 0x0003e20000100a00 */
[----:B------:R-:W-:Y:S01]  /*1e00*/  LEA R32, P1, R6, R25, 0x1 ;  /* 0x0000001906207211 */ /* 0x000fe200078208ff */
[----:B------:R-:W-:Y:S01]  /*1e10*/  UMOV UR5, URZ ;  /* 0x0000003f00057c82 */ /* 0x000fe20008000000 */
[----:B------:R-:W-:-:S02]  /*1e20*/  LEA R9, R29, R8, 0x2 ;  /* 0x000000081d097211 */ /* 0x000fc400078e10ff */
[----:B------:R-:W-:Y:S02]  /*1e30*/  LEA.HI.X.SX32 R33, R6, R27, 0x1, P1 ;  /* 0x0000001b06217211 */ /* 0x000fe400008f0eff */
[-C--:B0-----:R-:W-:Y:S01]  /*1e40*/  LEA R18, P0, R10, R25.reuse, 0x1 ;  /* 0x000000190a127211 */ /* 0x081fe200078008ff */
[C---:B------:R-:W-:Y:S01]  /*1e50*/  IMAD R5, R29.reuse, 0x4, R9 ;  /* 0x000000041d057824 */ /* 0x040fe200078e0209 */
[----:B------:R-:W-:Y:S02]  /*1e60*/  LEA R34, P1, R8, R25, 0x1 ;  /* 0x0000001908227211 */ /* 0x000fe400078208ff */
[----:B------:R-:W-:Y:S01]  /*1e70*/  LEA.HI.X.SX32 R19, R10, R27, 0x1, P0 ;  /* 0x0000001b0a137211 */ /* 0x000fe200000f0eff */
[C---:B------:R-:W-:Y:S01]  /*1e80*/  IMAD R10, R29.reuse, 0x4, R5 ;  /* 0x000000041d0a7824 */ /* 0x040fe200078e0205 */
[----:B------:R-:W-:Y:S02]  /*1e90*/  LEA R22, P0, R4, R25, 0x1 ;  /* 0x0000001904167211 */ /* 0x000fe400078008ff */
[-C--:B------:R-:W-:Y:S01]  /*1ea0*/  LEA.HI.X.SX32 R35, R8, R27.reuse, 0x1, P1 ;  /* 0x0000001b08237211 */ /* 0x080fe200008f0eff */
[----:B------:R0:W-:Y:S01]  /*1eb0*/  STL.64 [R1+0x170], R18 ;  /* 0x0001701201007387 */ /* 0x0001e20000100a00 */
[----:B------:R-:W-:Y:S01]  /*1ec0*/  LEA.HI.X.SX32 R23, R4, R27, 0x1, P0 ;  /* 0x0000001b04177211 */ /* 0x000fe200000f0eff */
[----:B------:R-:W-:Y:S01]  /*1ed0*/  IMAD R4, R29, 0x4, R10 ;  /* 0x000000041d047824 */ /* 0x000fe200078e020a */
[----:B------:R-:W-:Y:S01]  /*1ee0*/  LEA R36, P0, R7, R25, 0x1 ;  /* 0x0000001907247211 */ /* 0x000fe200078008ff */
[----:B------:R-:W-:Y:S01]  /*1ef0*/  STL.64 [R1+0x168], R20 ;  /* 0x0001681401007387 */ /* 0x000fe20000100a00 */
[----:B------:R-:W-:Y:S01]  /*1f00*/  LEA R11, R14, R13, 0x3 ;  /* 0x0000000d0e0b7211 */ /* 0x000fe200078e18ff */
[----:B------:R-:W-:Y:S01]  /*1f10*/  IMAD R6, R29, 0x4, R4 ;  /* 0x000000041d067824 */ /* 0x000fe200078e0204 */
[----:B------:R-:W-:Y:S01]  /*1f20*/  LEA.HI.X.SX32 R37, R7, R27, 0x1, P0 ;  /* 0x0000001b07257211 */ /* 0x000fe200000f0eff */
[----:B------:R-:W-:Y:S01]  /*1f30*/  STL.64 [R1+0x160], R22 ;  /* 0x0001601601007387 */ /* 0x000fe20000100a00 */
[----:B------:R-:W-:Y:S01]  /*1f40*/  LOP3.LUT R0, R124, 0x40, RZ, 0x3c, !PT ;  /* 0x000000407c007812 */ /* 0x000fe200078e3cff */
[----:B------:R-:W-:-:S02]  /*1f50*/  IMAD R7, R29, 0x4, R6 ;  /* 0x000000041d077824 */ /* 0x000fc400078e0206 */
[----:B------:R2:W-:Y:S01]  /*1f60*/  STL.64 [R1+0x158], R32 ;  /* 0x0001582001007387 */ /* 0x0005e20000100a00 */
[C---:B------:R-:W-:Y:S02]  /*1f70*/  IMAD R15, R14.reuse, 0x8, R11 ;  /* 0x000000080e0f7824 */ /* 0x040fe400078e020b */
[----:B------:R-:W-:Y:S01]  /*1f80*/  IMAD R8, R29, 0x4, R7 ;  /* 0x000000041d087824 */ /* 0x000fe200078e0207 */
[----:B------:R3:W-:Y:S01]  /*1f90*/  STL.64 [R1+0x150], R36 ;  /* 0x0001502401007387 */ /* 0x0007e20000100a00 */
[----:B-1----:R-:W-:-:S03]  /*1fa0*/  IMAD R17, R14, 0x8, R15 ;  /* 0x000000080e117824 */ /* 0x002fc600078e020f */
[----:B------:R1:W-:Y:S01]  /*1fb0*/  STL.64 [R1+0x148], R34 ;  /* 0x0001482201007387 */ /* 0x0003e20000100a00 */
[----:B0-----:R-:W-:Y:S01]  /*1fc0*/  IMAD R19, R14, 0x8, R17 ;  /* 0x000000080e137824 */ /* 0x001fe200078e0211 */
[----:B--2---:R-:W-:-:S03]  /*1fd0*/  LEA R32, P2, R9, R25, 0x1 ;  /* 0x0000001909207211 */ /* 0x004fc600078408ff */
[----:B------:R-:W-:Y:S01]  /*1fe0*/  IMAD R21, R14, 0x8, R19 ;  /* 0x000000080e157824 */ /* 0x000fe200078e0213 */
[----:B------:R-:W-:Y:S02]  /*1ff0*/  LEA.HI.X.SX32 R33, R9, R27, 0x1, P2 ;  /* 0x0000001b09217211 */ /* 0x000fe400010f0eff */
[CC--:B---3--:R-:W-:Y:S02]  /*2000*/  LEA R36, P0, R5.reuse, R25.reuse, 0x1 ;  /* 0x0000001905247211 */ /* 0x0c8fe400078008ff */
[C---:B-1----:R-:W-:Y:S01]  /*2010*/  LEA R34, P1, R10.reuse, R25, 0x1 ;  /* 0x000000190a227211 */ /* 0x042fe200078208ff */
[----:B------:R0:W-:Y:S01]  /*2020*/  STL.64 [R1+0x140], R32 ;  /* 0x0001402001007387 */ /* 0x0001e20000100a00 */
[-C--:B------:R-:W-:Y:S02]  /*2030*/  LEA.HI.X.SX32 R37, R5, R27.reuse, 0x1, P0 ;  /* 0x0000001b05257211 */ /* 0x080fe400000f0eff */
[----:B------:R-:W-:Y:S02]  /*2040*/  LEA.HI.X.SX32 R35, R10, R27, 0x1, P1 ;  /* 0x0000001b0a237211 */ /* 0x000fe400008f0eff */
[----:B------:R-:W-:Y:S01]  /*2050*/  LEA R38, P0, R6, R25, 0x1 ;  /* 0x0000001906267211 */ /* 0x000fe200078008ff */
[----:B------:R1:W-:Y:S01]  /*2060*/  STL.64 [R1+0x138], R36 ;  /* 0x0001382401007387 */ /* 0x0003e20000100a00 */
[----:B------:R-:W-:-:S02]  /*2070*/  LEA R23, R14, R21, 0x3 ;  /* 0x000000150e177211 */ /* 0x000fc400078e18ff */
[----:B------:R-:W-:Y:S01]  /*2080*/  LEA.HI.X.SX32 R39, R6, R27, 0x1, P0 ;  /* 0x0000001b06277211 */ /* 0x000fe200000f0eff */
[----:B------:R2:W-:Y:S01]  /*2090*/  STL.64 [R1+0x130], R34 ;  /* 0x0001302201007387 */ /* 0x0005e20000100a00 */
[----:B0-----:R-:W-:Y:S01]  /*20a0*/  LEA R32, P2, R4, R25, 0x1 ;  /* 0x0000001904207211 */ /* 0x001fe200078408ff */
[----:B------:R-:W-:-:S03]  /*20b0*/  IMAD R5, R14, 0x8, R23 ;  /* 0x000000080e057824 */ /* 0x000fc600078e0217 */
[----:B------:R-:W-:Y:S02]  /*20c0*/  LEA.HI.X.SX32 R33, R4, R27, 0x1, P2 ;  /* 0x0000001b04217211 */ /* 0x000fe400010f0eff */
[----:B------:R-:W-:Y:S02]  /*20d0*/  LEA R4, R29, R8, 0x2 ;  /* 0x000000081d047211 */ /* 0x000fe400078e10ff */
[CC--:B-1----:R-:W-:Y:S01]  /*20e0*/  LEA R36, P1, R7.reuse, R25.reuse, 0x1 ;  /* 0x0000001907247211 */ /* 0x0c2fe200078208ff */
[----:B------:R0:W-:Y:S01]  /*20f0*/  STL.64 [R1+0x128], R32 ;  /* 0x0001282001007387 */ /* 0x0001e20000100a00 */
[C---:B--2---:R-:W-:Y:S02]  /*2100*/  LEA R34, P2, R8.reuse, R25, 0x1 ;  /* 0x0000001908227211 */ /* 0x044fe400078408ff */
[-C--:B------:R-:W-:Y:S01]  /*2110*/  LEA.HI.X.SX32 R37, R7, R27.reuse, 0x1, P1 ;  /* 0x0000001b07257211 */ /* 0x080fe200008f0eff */
[----:B------:R1:W-:Y:S01]  /*2120*/  STL.64 [R1+0x120], R38 ;  /* 0x0001202601007387 */ /* 0x0003e20000100a00 */
[----:B------:R-:W-:Y:S01]  /*2130*/  LEA.HI.X.SX32 R35, R8, R27, 0x1, P2 ;  /* 0x0000001b08237211 */ /* 0x000fe200010f0eff */
[----:B------:R-:W-:Y:S01]  /*2140*/  IMAD R7, R14, 0x8, R5 ;  /* 0x000000080e077824 */ /* 0x000fe200078e0205 */
[-C--:B------:R-:W-:Y:S01]  /*2150*/  LEA R8, P2, R15, R2.reuse, 0x1 ;  /* 0x000000020f087211 */ /* 0x080fe200078408ff */
[----:B------:R2:W-:Y:S01]  /*2160*/  STL.64 [R1+0x118], R36 ;  /* 0x0001182401007387 */ /* 0x0005e20000100a00 */
[----:B------:R-:W-:-:S02]  /*2170*/  LEA R24, P1, R11, R2, 0x1 ;  /* 0x000000020b187211 */ /* 0x000fc400078208ff */
[-C--:B------:R-:W-:Y:S02]  /*2180*/  LEA.HI.X.SX32 R9, R15, R12.reuse, 0x1, P2 ;  /* 0x0000000c0f097211 */ /* 0x080fe400010f0eff */
[C---:B0-----:R-:W-:Y:S02]  /*2190*/  LEA R32, P3, R4.reuse, R25, 0x1 ;  /* 0x0000001904207211 */ /* 0x041fe400078608ff */
[----:B------:R-:W-:Y:S01]  /*21a0*/  LEA.HI.X.SX32 R25, R11, R12, 0x1, P1 ;  /* 0x0000000c0b197211 */ /* 0x000fe200008f0eff */
[----:B-1----:R-:W-:Y:S01]  /*21b0*/  CS2R R38, SRZ ;  /* 0x0000000000267805 */ /* 0x002fe2000001ff00 */
[----:B------:R-:W-:Y:S02]  /*21c0*/  LEA.HI.X.SX32 R33, R4, R27, 0x1, P3 ;  /* 0x0000001b04217211 */ /* 0x000fe400018f0eff */
[C---:B------:R-:W-:Y:S01]  /*21d0*/  LEA R26, P1, R19.reuse, R2, 0x1 ;  /* 0x00000002131a7211 */ /* 0x040fe200078208ff */
[----:B--2---:R-:W-:Y:S01]  /*21e0*/  CS2R R36, SRZ ;  /* 0x0000000000247805 */ /* 0x004fe2000001ff00 */
[----:B------:R-:W-:Y:S01]  /*21f0*/  MOV R4, 0x3f800000 ;  /* 0x3f80000000047802 */ /* 0x000fe20000000f00 */
[----:B------:R0:W-:Y:S01]  /*2200*/  STL.64 [R1+0x108], R32 ;  /* 0x0001082001007387 */ /* 0x0001e20000100a00 */
[----:B------:R-:W-:-:S02]  /*2210*/  LEA.HI.X.SX32 R27, R19, R12, 0x1, P1 ;  /* 0x0000000c131b7211 */ /* 0x000fc400008f0eff */
[C---:B------:R-:W-:Y:S01]  /*2220*/  LEA R18, P1, R5.reuse, R2, 0x1 ;  /* 0x0000000205127211 */ /* 0x040fe200078208ff */
[----:B------:R-:W-:Y:S03]  /*2230*/  STL.64 [R1+0x110], R34 ;  /* 0x0001102201007387 */ /* 0x000fe60000100a00 */
[----:B------:R-:W-:Y:S01]  /*2240*/  LEA.HI.X.SX32 R19, R5, R12, 0x1, P1 ;  /* 0x0000000c05137211 */ /* 0x000fe200008f0eff */
[----:B------:R1:W-:Y:S01]  /*2250*/  STL.64 [R1+0xf0], R8 ;  /* 0x0000f00801007387 */ /* 0x0003e20000100a00 */
[----:B0-----:R-:W-:-:S04]  /*2260*/  LEA R32, P0, R13, R2, 0x1 ;  /* 0x000000020d207211 */ /* 0x001fc800078008ff */
[----:B------:R-:W-:Y:S01]  /*2270*/  LEA.HI.X.SX32 R33, R13, R12, 0x1, P0 ;  /* 0x0000000c0d217211 */ /* 0x000fe200000f0eff */
[----:B-1----:R-:W-:-:S04]  /*2280*/  IMAD R9, R14, 0x8, R7 ;  /* 0x000000080e097824 */ /* 0x002fc800078e0207 */
[----:B------:R0:W-:Y:S01]  /*2290*/  STL.64 [R1+0x100], R32 ;  /* 0x0001002001007387 */ /* 0x0001e20000100a00 */
[----:B------:R-:W-:-:S03]  /*22a0*/  IMAD R11, R14, 0x8, R9 ;  /* 0x000000080e0b7824 */ /* 0x000fc600078e0209 */
[----:B------:R1:W-:Y:S02]  /*22b0*/  STL.64 [R1+0xf8], R24 ;  /* 0x0000f81801007387 */ /* 0x0003e40000100a00 */
[----:B------:R-:W-:Y:S02]  /*22c0*/  LEA R13, R14, R11, 0x3 ;  /* 0x0000000b0e0d7211 */ /* 0x000fe400078e18ff */
[----:B0-----:R-:W-:-:S03]  /*22d0*/  LEA R32, P0, R17, R2, 0x1 ;  /* 0x0000000211207211 */ /* 0x001fc600078008ff */
[----:B------:R-:W-:Y:S01]  /*22e0*/  IMAD R15, R14, 0x8, R13 ;  /* 0x000000080e0f7824 */ /* 0x000fe200078e020d */
[----:B-1----:R-:W-:-:S03]  /*22f0*/  LEA R24, P2, R21, R2, 0x1 ;  /* 0x0000000215187211 */ /* 0x002fc600078408ff */
[C---:B------:R-:W-:Y:S01]  /*2300*/  IMAD R5, R14.reuse, 0x8, R15 ;  /* 0x000000080e057824 */ /* 0x040fe200078e020f */
[-C--:B------:R-:W-:Y:S02]  /*2310*/  LEA.HI.X.SX32 R33, R17, R12.reuse, 0x1, P0 ;  /* 0x0000000c11217211 */ /* 0x080fe400000f0eff */
[----:B------:R-:W-:Y:S02]  /*2320*/  LEA.HI.X.SX32 R25, R21, R12, 0x1, P2 ;  /* 0x0000000c15197211 */ /* 0x000fe400010f0eff */
[C---:B------:R-:W-:Y:S01]  /*2330*/  LEA R16, P2, R7.reuse, R2, 0x1 ;  /* 0x0000000207107211 */ /* 0x040fe200078408ff */
[----:B------:R-:W-:Y:S03]  /*2340*/  STL.64 [R1+0xe8], R32 ;  /* 0x0000e82001007387 */ /* 0x000fe60000100a00 */
[----:B------:R-:W-:Y:S01]  /*2350*/  LEA.HI.X.SX32 R17, R7, R12, 0x1, P2 ;  /* 0x0000000c07117211 */ /* 0x000fe200010f0eff */
[----:B------:R0:W-:Y:S01]  /*2360*/  STL.64 [R1+0xd8], R24 ;  /* 0x0000d81801007387 */ /* 0x0001e20000100a00 */
[----:B------:R-:W-:-:S03]  /*2370*/  IMAD R7, R14, 0x8, R5 ;  /* 0x000000080e077824 */ /* 0x000fc600078e0205 */
[----:B------:R1:W-:Y:S01]  /*2380*/  STL.64 [R1+0xe0], R26 ;  /* 0x0000e01a01007387 */ /* 0x0003e20000100a00 */
[----:B0-----:R-:W-:-:S04]  /*2390*/  LEA R24, P0, R23, R2, 0x1 ;  /* 0x0000000217187211 */ /* 0x001fc800078008ff */
[----:B------:R-:W-:Y:S01]  /*23a0*/  LEA.HI.X.SX32 R25, R23, R12, 0x1, P0 ;  /* 0x0000000c17197211 */ /* 0x000fe200000f0eff */
[----:B-1----:R-:W-:Y:S01]  /*23b0*/  CS2R R26, SRZ ;  /* 0x00000000001a7805 */ /* 0x002fe2000001ff00 */
[C---:B------:R-:W-:Y:S01]  /*23c0*/  LEA R20, P0, R9.reuse, R2, 0x1 ;  /* 0x0000000209147211 */ /* 0x040fe200078008ff */
[----:B------:R-:W-:Y:S02]  /*23d0*/  CS2R R22, SRZ ;  /* 0x0000000000167805 */ /* 0x000fe4000001ff00 */
[----:B------:R0:W-:Y:S01]  /*23e0*/  STL.64 [R1+0xd0], R24 ;  /* 0x0000d01801007387 */ /* 0x0001e20000100a00 */
[----:B------:R-:W-:Y:S01]  /*23f0*/  LEA.HI.X.SX32 R21, R9, R12, 0x1, P0 ;  /* 0x0000000c09157211 */ /* 0x000fe200000f0eff */
[----:B------:R-:W-:Y:S02]  /*2400*/  IMAD R9, R14, 0x8, R7 ;  /* 0x000000080e097824 */ /* 0x000fe400078e0207 */
[----:B------:R1:W-:Y:S03]  /*2410*/  STL.64 [R1+0xc8], R18 ;  /* 0x0000c81201007387 */ /* 0x0003e60000100a00 */
[-C--:B------:R-:W-:Y:S01]  /*2420*/  LEA R10, P3, R9, R2.reuse, 0x1 ;  /* 0x00000002090a7211 */ /* 0x080fe200078608ff */
[----:B------:R2:W-:Y:S04]  /*2430*/  STL.64 [R1+0xc0], R16 ;  /* 0x0000c01001007387 */ /* 0x0005e80000100a00 */
[----:B------:R3:W-:Y:S01]  /*2440*/  STL.64 [R1+0xb8], R20 ;  /* 0x0000b81401007387 */ /* 0x0007e20000100a00 */
[----:B0-----:R-:W-:Y:S01]  /*2450*/  CS2R R24, SRZ ;  /* 0x0000000000187805 */ /* 0x001fe2000001ff00 */
[----:B-1----:R-:W-:-:S02]  /*2460*/  LEA R18, P1, R11, R2, 0x1 ;  /* 0x000000020b127211 */ /* 0x002fc400078208ff */
[----:B--2---:R-:W-:Y:S02]  /*2470*/  LEA R16, P2, R13, R2, 0x1 ;  /* 0x000000020d107211 */ /* 0x004fe400078408ff */
[-C--:B------:R-:W-:Y:S02]  /*2480*/  LEA.HI.X.SX32 R19, R11, R12.reuse, 0x1, P1 ;  /* 0x0000000c0b137211 */ /* 0x080fe400008f0eff */
[----:B------:R-:W-:Y:S02]  /*2490*/  LEA.HI.X.SX32 R17, R13, R12, 0x1, P2 ;  /* 0x0000000c0d117211 */ /* 0x000fe400010f0eff */
[----:B---3--:R-:W-:Y:S01]  /*24a0*/  LEA R20, P0, R15, R2, 0x1 ;  /* 0x000000020f147211 */ /* 0x008fe200078008ff */
[----:B------:R0:W-:Y:S01]  /*24b0*/  STL.64 [R1+0xb0], R18 ;  /* 0x0000b01201007387 */ /* 0x0001e20000100a00 */
[-C--:B------:R-:W-:Y:S02]  /*24c0*/  LEA.HI.X.SX32 R11, R9, R12.reuse, 0x1, P3 ;  /* 0x0000000c090b7211 */ /* 0x080fe400018f0eff */
[----:B------:R-:W-:Y:S01]  /*24d0*/  LEA.HI.X.SX32 R21, R15, R12, 0x1, P0 ;  /* 0x0000000c0f157211 */ /* 0x000fe200000f0eff */
[----:B------:R1:W-:Y:S01]  /*24e0*/  STL.64 [R1+0xa8], R16 ;  /* 0x0000a81001007387 */ /* 0x0003e20000100a00 */
[----:B------:R-:W-:-:S03]  /*24f0*/  CS2R R14, SRZ ;  /* 0x00000000000e7805 */ /* 0x000fc6000001ff00 */
[----:B------:R2:W-:Y:S01]  /*2500*/  STL.64 [R1+0xa0], R20 ;  /* 0x0000a01401007387 */ /* 0x0005e20000100a00 */
[-C--:B0-----:R-:W-:Y:S02]  /*2510*/  LEA R18, P1, R5, R2.reuse, 0x1 ;  /* 0x0000000205127211 */ /* 0x081fe400078208ff */
[----:B-1----:R-:W-:Y:S01]  /*2520*/  LEA R16, P2, R7, R2, 0x1 ;  /* 0x0000000207107211 */ /* 0x002fe200078408ff */
[----:B------:R-:W-:Y:S01]  /*2530*/  IMAD.MOV.U32 R2, RZ, RZ, -0x800000 ;  /* 0xff800000ff027424 */ /* 0x000fe200078e00ff */
[-C--:B------:R-:W-:Y:S02]  /*2540*/  LEA.HI.X.SX32 R19, R5, R12.reuse, 0x1, P1 ;  /* 0x0000000c05137211 */ /* 0x080fe400008f0eff */
[----:B------:R-:W-:Y:S01]  /*2550*/  LEA.HI.X.SX32 R17, R7, R12, 0x1, P2 ;  /* 0x0000000c07117211 */ /* 0x000fe200010f0eff */
[----:B--2---:R-:W-:Y:S01]  /*2560*/  CS2R R20, SRZ ;  /* 0x0000000000147805 */ /* 0x004fe2000001ff00 */
[----:B------:R-:W-:Y:S01]  /*2570*/  CS2R R12, SRZ ;  /* 0x00000000000c7805 */ /* 0x000fe2000001ff00 */
[----:B------:R0:W-:Y:S04]  /*2580*/  STL.64 [R1+0x98], R18 ;  /* 0x0000981201007387 */ /* 0x0001e80000100a00 */
[----:B------:R1:W-:Y:S04]  /*2590*/  STL.64 [R1+0x90], R16 ;  /* 0x0000901001007387 */ /* 0x0003e80000100a00 */
[----:B------:R-:W-:Y:S04]  /*25a0*/  STL.64 [R1+0x88], R10 ;  /* 0x0000880a01007387 */ /* 0x000fe80000100a00 */
[----:B------:R2:W-:Y:S01]  /*25b0*/  STL [R1+0x84], R4 ;  /* 0x0000840401007387 */ /* 0x0005e20000100800 */
[----:B0-----:R-:W-:-:S03]  /*25c0*/  CS2R R18, SRZ ;  /* 0x0000000000127805 */ /* 0x001fc6000001ff00 */
[----:B------:R-:W-:Y:S01]  /*25d0*/  STL [R1+0x34], RZ ;  /* 0x000034ff01007387 */ /* 0x000fe20000100800 */
[----:B-1----:R-:W-:-:S03]  /*25e0*/  CS2R R16, SRZ ;  /* 0x0000000000107805 */ /* 0x002fc6000001ff00 */
[----:B------:R0:W-:Y:S01]  /*25f0*/  STL [R1+0x38], R2 ;  /* 0x0000380201007387 */ /* 0x0001e20000100800 */
[----:B--2---:R-:W-:-:S03]  /*2600*/  IMAD.MOV.U32 R4, RZ, RZ, -0x800000 ;  /* 0xff800000ff047424 */ /* 0x004fc600078e00ff */
[----:B------:R-:W-:Y:S04]  /*2610*/  STL [R1+0x30], RZ ;  /* 0x000030ff01007387 */ /* 0x000fe80000100800 */
[----:B------:R1:W-:Y:S01]  /*2620*/  STL [R1+0x3c], R4 ;  /* 0x00003c0401007387 */ /* 0x0003e20000100800 */
[----:B0-----:R-:W-:-:S05]  /*2630*/  IMAD.MOV.U32 R2, RZ, RZ, 0x3f800000 ;  /* 0x3f800000ff027424 */ /* 0x001fca00078e00ff */
[----:B------:R0:W-:Y:S01]  /*2640*/  STL [R1+0x80], R2 ;  /* 0x0000800201007387 */ /* 0x0001e20000100800 */
[----:B-1----:R-:W-:-:S03]  /*2650*/  LOP3.LUT R4, R28, 0x40, RZ, 0x3c, !PT ;  /* 0x000000401c047812 */ /* 0x002fc600078e3cff */
[----:B------:R1:W-:Y:S04]  /*2660*/  STL [R1+0x20], RZ ;  /* 0x000020ff01007387 */ /* 0x0003e80000100800 */
[----:B------:R1:W-:Y:S01]  /*2670*/  STL [R1+0x24], RZ ;  /* 0x000024ff01007387 */ /* 0x0003e20000100800 */
[----:B0-----:R-:W-:-:S03]  /*2680*/  LOP3.LUT R2, R125, 0x40, RZ, 0x3c, !PT ;  /* 0x000000407d027812 */ /* 0x001fc600078e3cff */
[----:B------:R1:W-:Y:S04]  /*2690*/  STL [R1+0x28], RZ ;  /* 0x000028ff01007387 */ /* 0x0003e80000100800 */
[----:B------:R1:W-:Y:S04]  /*26a0*/  STL [R1+0x2c], RZ ;  /* 0x00002cff01007387 */ /* 0x0003e80000100800 */
[----:B------:R1:W-:Y:S04]  /*26b0*/  STL [R1+0x10], RZ ;  /* 0x000010ff01007387 */ /* 0x0003e80000100800 */
[----:B------:R1:W-:Y:S04]  /*26c0*/  STL [R1+0x14], RZ ;  /* 0x000014ff01007387 */ /* 0x0003e80000100800 */
[----:B------:R1:W-:Y:S04]  /*26d0*/  STL [R1+0x18], RZ ;  /* 0x000018ff01007387 */ /* 0x0003e80000100800 */
[----:B------:R1:W-:Y:S04]  /*26e0*/  STL [R1+0x1c], RZ ;  /* 0x00001cff01007387 */ /* 0x0003e80000100800 */
[----:B------:R1:W-:Y:S04]  /*26f0*/  STL [R1], RZ ;  /* 0x000000ff01007387 */ /* 0x0003e80000100800 */
[----:B------:R1:W-:Y:S04]  /*2700*/  STL [R1+0x4], RZ ;  /* 0x000004ff01007387 */ /* 0x0003e80000100800 */
[----:B------:R1:W-:Y:S04]  /*2710*/  STL [R1+0x8], RZ ;  /* 0x000008ff01007387 */ /* 0x0003e80000100800 */
[----:B------:R1:W-:Y:S02]  /*2720*/  STL [R1+0xc], RZ ;  /* 0x00000cff01007387 */ /* 0x0003e40000100800 */
.L_x_1:
[----:B------:R-:W2:Y:S04]  /*2730*/  LDL.64 R4, [R1+0x180] ;  /* 0x0001800001047983 */ /* 0x000ea80000100a00 */
[----:B0-----:R-:W2:Y:S04]  /*2740*/  LDL R47, [R1+0x34] ;  /* 0x00003400012f7983 */ /* 0x001ea80000100800 */
[----:B------:R-:W3:Y:S04]  /*2750*/  LDL.64 R32, [R1+0x160] ;  /* 0x0001600001207983 */ /* 0x000ee80000100a00 */
[----:B------:R-:W4:Y:S04]  /*2760*/  LDL.64 R30, [R1+0x170] ;  /* 0x00017000011e7983 */ /* 0x000f280000100a00 */
        /* <DEDUP_REMOVED lines=12> */
[----:B------:R-:W4:Y:S01]  /*2830*/  LDL.64 R50, [R1+0x108] ;  /* 0x0001080001327983 */ /* 0x000f220000100a00 */
[----:B--2---:R-:W-:-:S04]  /*2840*/  IMAD.WIDE R4, R47, 0x2, R4 ;  /* 0x000000022f047825 */ /* 0x004fc800078e0204 */
[C---:B---3--:R-:W-:Y:S01]  /*2850*/  IMAD.WIDE R32, R47.reuse, 0x2, R32 ;  /* 0x000000022f207825 */ /* 0x048fe200078e0220 */
[----:B------:R0:W2:Y:S03]  /*2860*/  LDG.E.U16 R0, [R4.64] ;  /* 0x0000000604007981 */ /* 0x0000a6000c1e1500 */
[C---:B----4-:R-:W-:Y:S02]  /*2870*/  IMAD.WIDE R30, R47.reuse, 0x2, R30 ;  /* 0x000000022f1e7825 */ /* 0x050fe400078e021e */
[----:B------:R3:W4:Y:S04]  /*2880*/  LDG.E.U16 R32, [R32.64] ;  /* 0x0000000620207981 */ /* 0x000728000c1e1500 */
[----:B------:R1:W4:Y:S01]  /*2890*/  LDG.E.U16 R30, [R30.64] ;  /* 0x000000061e1e7981 */ /* 0x000322000c1e1500 */
[----:B0-----:R-:W-:-:S04]  /*28a0*/  IMAD.WIDE R4, R47, 0x2, R64 ;  /* 0x000000022f047825 */ /* 0x001fc800078e0240 */
[C---:B------:R-:W-:Y:S01]  /*28b0*/  IMAD.WIDE R6, R47.reuse, 0x2, R6 ;  /* 0x000000022f067825 */ /* 0x040fe200078e0206 */
[----:B---3--:R0:W3:Y:S03]  /*28c0*/  LDG.E.U16 R33, [R4.64] ;  /* 0x0000000604217981 */ /* 0x0080e6000c1e1500 */
[C---:B------:R-:W-:Y:S01]  /*28d0*/  IMAD.WIDE R8, R47.reuse, 0x2, R8 ;  /* 0x000000022f087825 */ /* 0x040fe200078e0208 */
[----:B-1----:R1:W3:Y:S04]  /*28e0*/  LDG.E.U16 R31, [R6.64] ;  /* 0x00000006061f7981 */ /* 0x0022e8000c1e1500 */
[----:B------:R1:W3:Y:S01]  /*28f0*/  LDG.E.U16 R2, [R8.64] ;  /* 0x0000000608027981 */ /* 0x0002e2000c1e1500 */
[----:B0-----:R-:W-:-:S04]  /*2900*/  IMAD.WIDE R4, R47, 0x2, R58 ;  /* 0x000000022f047825 */ /* 0x001fc800078e023a */
[----:B-1----:R-:W-:-:S04]  /*2910*/  IMAD.WIDE R6, R47, 0x2, R44 ;  /* 0x000000022f067825 */ /* 0x002fc800078e022c */
[C---:B------:R-:W-:Y:S02]  /*2920*/  IMAD.WIDE R8, R47.reuse, 0x2, R34 ;  /* 0x000000022f087825 */ /* 0x040fe400078e0222 */
[----:B------:R0:W3:Y:S02]  /*2930*/  LDG.E.U16 R34, [R4.64] ;  /* 0x0000000604227981 */ /* 0x0000e4000c1e1500 */
[C---:B------:R-:W-:Y:S02]  /*2940*/  IMAD.WIDE R10, R47.reuse, 0x2, R10 ;  /* 0x000000022f0a7825 */ /* 0x040fe400078e020a */
[----:B------:R1:W3:Y:S02]  /*2950*/  LDG.E.U16 R35, [R6.64] ;  /* 0x0000000606237981 */ /* 0x0002e4000c1e1500 */
[C---:B------:R-:W-:Y:S02]  /*2960*/  IMAD.WIDE R28, R47.reuse, 0x2, R28 ;  /* 0x000000022f1c7825 */ /* 0x040fe400078e021c */
[----:B------:R0:W3:Y:S04]  /*2970*/  LDG.E.U16 R44, [R8.64] ;  /* 0x00000006082c7981 */ /* 0x0000e8000c1e1500 */
[----:B------:R0:W3:Y:S04]  /*2980*/  LDG.E.U16 R45, [R10.64] ;  /* 0x000000060a2d7981 */ /* 0x0000e8000c1e1500 */
[----:B------:R1:W3:Y:S01]  /*2990*/  LDG.E.U16 R46, [R28.64] ;  /* 0x000000061c2e7981 */ /* 0x0002e2000c1e1500 */
[----:B0-----:R-:W-:-:S03]  /*29a0*/  IMAD.WIDE R10, R47, 0x2, R48 ;  /* 0x000000022f0a7825 */ /* 0x001fc600078e0230 */
[----:B------:R-:W0:Y:S01]  /*29b0*/  S2R R48, SR_TID.X ;  /* 0x0000000000307919 */ /* 0x000e220000002100 */
[----:B------:R-:W-:-:S03]  /*29c0*/  IMAD.WIDE R4, R47, 0x2, R56 ;  /* 0x000000022f047825 */ /* 0x000fc600078e0238 */
[----:B------:R-:W3:Y:S01]  /*29d0*/  LDG.E.U16 R10, [R10.64] ;  /* 0x000000060a0a7981 */ /* 0x000ee2000c1e1500 */
[----:B-1----:R-:W-:-:S03]  /*29e0*/  IMAD.WIDE R6, R47, 0x2, R54 ;  /* 0x000000022f067825 */ /* 0x002fc600078e0236 */
[----:B------:R-:W3:Y:S01]  /*29f0*/  LDG.E.U16 R4, [R4.64] ;  /* 0x0000000604047981 */ /* 0x000ee2000c1e1500 */
[----:B------:R-:W-:-:S03]  /*2a00*/  IMAD.WIDE R8, R47, 0x2, R52 ;  /* 0x000000022f087825 */ /* 0x000fc600078e0234 */
[----:B------:R-:W3:Y:S01]  /*2a10*/  LDG.E.U16 R6, [R6.64] ;  /* 0x0000000606067981 */ /* 0x000ee2000c1e1500 */
[----:B------:R-:W-:-:S03]  /*2a20*/  IMAD.WIDE R28, R47, 0x2, R50 ;  /* 0x000000022f1c7825 */ /* 0x000fc600078e0232 */
[----:B------:R-:W3:Y:S04]  /*2a30*/  LDG.E.U16 R8, [R8.64] ;  /* 0x0000000608087981 */ /* 0x000ee8000c1e1500 */
[----:B------:R-:W3:Y:S01]  /*2a40*/  LDG.E.U16 R28, [R28.64] ;  /* 0x000000061c1c7981 */ /* 0x000ee2000c1e1500 */
[C---:B0-----:R-:W-:Y:S02]  /*2a50*/  LOP3.LUT R47, R48.reuse, 0x1ff, RZ, 0xc0, !PT ;  /* 0x000001ff302f7812 */ /* 0x041fe400078ec0ff */
[C---:B------:R-:W-:Y:S02]  /*2a60*/  LOP3.LUT R50, R48.reuse, 0x180, RZ, 0xc0, !PT ;  /* 0x0000018030327812 */ /* 0x040fe400078ec0ff */
[----:B------:R-:W-:Y:S01]  /*2a70*/  LOP3.LUT R48, R48, 0x180, RZ, 0xc0, !PT ;  /* 0x0000018030307812 */ /* 0x000fe200078ec0ff */
[----:B------:R-:W-:Y:S01]  /*2a80*/  IMAD.SHL.U32 R49, R47, 0x2, RZ ;  /* 0x000000022f317824 */ /* 0x000fe200078e00ff */
[----:B------:R-:W-:-:S02]  /*2a90*/  SHF.R.U32.HI R50, RZ, 0x3, R50 ;  /* 0x00000003ff327819 */ /* 0x000fc40000011632 */
[----:B------:R-:W-:Y:S02]  /*2aa0*/  SHF.R.U32.HI R48, RZ, 0x3, R48 ;  /* 0x00000003ff307819 */ /* 0x000fe40000011630 */
[----:B------:R-:W-:Y:S01]  /*2ab0*/  LOP3.LUT R49, R49, R50, RZ, 0x3c, !PT ;  /* 0x0000003231317212 */ /* 0x000fe200078e3cff */
[----:B------:R-:W-:Y:S01]  /*2ac0*/  BAR.SYNC.DEFER_BLOCKING 0x0 ;  /* 0x0000000000007b1d */ /* 0x000fe20000010000 */
[----:B------:R-:W-:-:S04]  /*2ad0*/  SHF.L.U32 R47, R47, 0x1, RZ ;  /* 0x000000012f2f7819 */ /* 0x000fc800000006ff */
[----:B------:R-:W-:-:S04]  /*2ae0*/  LOP3.LUT R47, R47, R48, RZ, 0x3c, !PT ;  /* 0x000000302f2f7212 */ /* 0x000fc800078e3cff */
[----:B------:R-:W-:Y:S01]  /*2af0*/  LOP3.LUT R47, R47, 0x40, RZ, 0x3c, !PT ;  /* 0x000000402f2f7812 */ /* 0x000fe200078e3cff */
[----:B--2---:R-:W-:Y:S04]  /*2b00*/  STS.U16 [R49+0x10000], R0 ;  /* 0x0100000031007388 */ /* 0x004fe80000000400 */
[----:B----4-:R-:W-:Y:S04]  /*2b10*/  STS.U16 [R49+0x10800], R30 ;  /* 0x0108001e31007388 */ /* 0x010fe80000000400 */
[----:B------:R-:W-:Y:S04]  /*2b20*/  STS.U16 [R49+0x11000], R32 ;  /* 0x0110002031007388 */ /* 0x000fe80000000400 */
[----:B---3--:R-:W-:Y:S04]  /*2b30*/  STS.U16 [R49+0x11800], R34 ;  /* 0x0118002231007388 */ /* 0x008fe80000000400 */
[----:B------:R-:W-:Y:S04]  /*2b40*/  STS.U16 [R49+0x12000], R35 ;  /* 0x0120002331007388 */ /* 0x000fe80000000400 */
[----:B------:R-:W-:Y:S04]  /*2b50*/  STS.U16 [R49+0x12800], R44 ;  /* 0x0128002c31007388 */ /* 0x000fe80000000400 */
[----:B------:R-:W-:Y:S04]  /*2b60*/  STS.U16 [R49+0x13000], R45 ;  /* 0x0130002d31007388 */ /* 0x000fe80000000400 */
[----:B------:R-:W-:Y:S04]  /*2b70*/  STS.U16 [R49+0x13800], R46 ;  /* 0x0138002e31007388 */ /* 0x000fe80000000400 */
[----:B------:R0:W-:Y:S04]  /*2b80*/  STS.U16 [R47+0x10400], R2 ;  /* 0x010400022f007388 */ /* 0x0001e80000000400 */
[----:B0-----:R-:W2:Y:S04]  /*2b90*/  LDL R2, [R1+0x40] ;  /* 0x0000400001027983 */ /* 0x001ea80000100800 */
[----:B------:R-:W-:Y:S04]  /*2ba0*/  STS.U16 [R47+0x10c00], R31 ;  /* 0x010c001f2f007388 */ /* 0x000fe80000000400 */
[----:B------:R-:W-:Y:S04]  /*2bb0*/  STS.U16 [R47+0x11400], R33 ;  /* 0x011400212f007388 */ /* 0x000fe80000000400 */
[----:B------:R-:W-:Y:S04]  /*2bc0*/  STS.U16 [R47+0x11c00], R4 ;  /* 0x011c00042f007388 */ /* 0x000fe80000000400 */
[----:B------:R-:W-:Y:S04]  /*2bd0*/  STS.U16 [R47+0x12400], R6 ;  /* 0x012400062f007388 */ /* 0x000fe80000000400 */
[----:B------:R-:W-:Y:S04]  /*2be0*/  STS.U16 [R47+0x12c00], R8 ;  /* 0x012c00082f007388 */ /* 0x000fe80000000400 */
[----:B------:R-:W-:Y:S04]  /*2bf0*/  STS.U16 [R47+0x13400], R10 ;  /* 0x0134000a2f007388 */ /* 0x000fe80000000400 */
[----:B------:R-:W-:Y:S04]  /*2c00*/  STS.U16 [R47+0x13c00], R28 ;  /* 0x013c001c2f007388 */ /* 0x000fe80000000400 */
[----:B------:R-:W-:Y:S06]  /*2c10*/  BAR.SYNC.DEFER_BLOCKING 0x0 ;  /* 0x0000000000007b1d */ /* 0x000fec0000010000 */
[----:B-----5:R-:W-:Y:S04]  /*2c20*/  LDSM.16.M88.4 R52, [R125+0x10000] ;  /* 0x010000007d34783b */ /* 0x020fe80000000200 */
[----:B------:R-:W-:Y:S04]  /*2c30*/  LDSM.16.M88.4 R28, [R125+0x10800] ;  /* 0x010800007d1c783b */ /* 0x000fe80000000200 */
[----:B------:R-:W-:Y:S04]  /*2c40*/  LDSM.16.M88.4 R4, [R125+0x11800] ;  /* 0x011800007d04783b */ /* 0x000fe80000000200 */
[----:B------:R-:W-:Y:S04]  /*2c50*/  LDSM.16.M88.4 R48, [R125+0x11000] ;  /* 0x011000007d30783b */ /* 0x000fe80000000200 */
[----:B------:R-:W-:Y:S04]  /*2c60*/  LDSM.16.M88.4 R104, [R125+0x12000] ;  /* 0x012000007d68783b */ /* 0x000fe80000000200 */
[----:B------:R-:W-:Y:S04]  /*2c70*/  LDSM.16.M88.4 R96, [R125+0x12800] ;  /* 0x012800007d60783b */ /* 0x000fe80000000200 */
[----:B------:R-:W-:Y:S04]  /*2c80*/  LDSM.16.M88.4 R72, [R125+0x13000] ;  /* 0x013000007d48783b */ /* 0x000fe80000000200 */
[----:B------:R-:W-:Y:S01]  /*2c90*/  LDSM.16.M88.4 R112, [R125+0x13800] ;  /* 0x013800007d70783b */ /* 0x000fe20000000200 */
[----:B------:R-:W-:-:S05]  /*2ca0*/  LOP3.LUT R0, R125, 0x40, RZ, 0x3c, !PT ;  /* 0x000000407d007812 */ /* 0x000fca00078e3cff */
[----:B------:R-:W-:Y:S04]  /*2cb0*/  LDSM.16.M88.4 R120, [R0+0x13000] ;  /* 0x013000000078783b */ /* 0x000fe80000000200 */
[----:B--2---:R-:W0:Y:S04]  /*2cc0*/  LDSM.16.MT88.4 R68, [R2] ;  /* 0x000000000244783b */ /* 0x004e280000004200 */
[----:B------:R-:W1:Y:S01]  /*2cd0*/  LDSM.16.MT88.4 R32, [R2+0x2000] ;  /* 0x002000000220783b */ /* 0x000e620000004200 */
[C---:B0-----:R-:W-:Y:S08]  /*2ce0*/  HMMA.16816.F32 R64, R68.reuse, R52, RZ ;  /* 0x000000344440723c */ /* 0x041ff000000018ff */
[C---:B------:R-:W-:Y:S08]  /*2cf0*/  HMMA.16816.F32 R56, R68.reuse, R28, RZ ;  /* 0x0000001c4438723c */ /* 0x040ff000000018ff */
[----:B------:R-:W-:Y:S08]  /*2d00*/  HMMA.16816.F32 R44, R68, R4, RZ ;  /* 0x00000004442c723c */ /* 0x000ff000000018ff */
[----:B-1----:R-:W-:Y:S08]  /*2d10*/  HMMA.16816.F32 R52, R32, R54, R64 ;  /* 0x000000362034723c */ /* 0x002ff00000001840 */
[C---:B------:R-:W-:Y:S08]  /*2d20*/  HMMA.16816.F32 R8, R68.reuse, R48, RZ ;  /* 0x000000304408723c */ /* 0x040ff000000018ff */
[C---:B------:R-:W-:Y:S08]  /*2d30*/  HMMA.16816.F32 R88, R68.reuse, R104, RZ ;  /* 0x000000684458723c */ /* 0x040ff000000018ff */
[C---:B------:R-:W-:Y:S08]  /*2d40*/  HMMA.16816.F32 R80, R68.reuse, R96, RZ ;  /* 0x000000604450723c */ /* 0x040ff000000018ff */
[----:B------:R-:W-:Y:S08]  /*2d50*/  HMMA.16816.F32 R64, R68, R72, RZ ;  /* 0x000000484440723c */ /* 0x000ff000000018ff */
[C---:B------:R-:W-:Y:S01]  /*2d60*/  HMMA.16816.F32 R28, R32.reuse, R30, R56 ;  /* 0x0000001e201c723c */ /* 0x040fe20000001838 */
[----:B------:R-:W-:Y:S07]  /*2d70*/  LDSM.16.MT88.4 R56, [R2+0x4000] ;  /* 0x004000000238783b */ /* 0x000fee0000004200 */
[----:B------:R-:W-:Y:S01]  /*2d80*/  HMMA.16816.F32 R4, R32, R6, R44 ;  /* 0x000000062004723c */ /* 0x000fe2000000182c */
[----:B------:R-:W0:Y:S07]  /*2d90*/  LDSM.16.M88.4 R44, [R0+0x10000] ;  /* 0x01000000002c783b */ /* 0x000e2e0000000200 */
[----:B------:R-:W-:Y:S08]  /*2da0*/  HMMA.16816.F32 R68, R68, R112, RZ ;  /* 0x000000704444723c */ /* 0x000ff000000018ff */
[C---:B------:R-:W-:Y:S01]  /*2db0*/  HMMA.16816.F32 R8, R32.reuse, R50, R8 ;  /* 0x000000322008723c */ /* 0x040fe20000001808 */
[----:B------:R-:W1:Y:S07]  /*2dc0*/  LDSM.16.M88.4 R48, [R0+0x10800] ;  /* 0x010800000030783b */ /* 0x000e6e0000000200 */
[C---:B------:R-:W-:Y:S01]  /*2dd0*/  HMMA.16816.F32 R104, R32.reuse, R106, R88 ;  /* 0x0000006a2068723c */ /* 0x040fe20000001858 */
[----:B------:R-:W-:Y:S07]  /*2de0*/  LDSM.16.M88.4 R88, [R0+0x12000] ;  /* 0x012000000058783b */ /* 0x000fee0000000200 */
[C---:B------:R-:W-:Y:S01]  /*2df0*/  HMMA.16816.F32 R96, R32.reuse, R98, R80 ;  /* 0x000000622060723c */ /* 0x040fe20000001850 */
[----:B------:R-:W2:Y:S07]  /*2e00*/  LDSM.16.M88.4 R80, [R0+0x11800] ;  /* 0x011800000050783b */ /* 0x000eae0000000200 */
[C---:B------:R-:W-:Y:S01]  /*2e10*/  HMMA.16816.F32 R64, R32.reuse, R74, R64 ;  /* 0x0000004a2040723c */ /* 0x040fe20000001840 */
[----:B------:R-:W-:Y:S07]  /*2e20*/  LDSM.16.M88.4 R72, [R0+0x11000] ;  /* 0x011000000048783b */ /* 0x000fee0000000200 */
[----:B------:R-:W-:Y:S01]  /*2e30*/  HMMA.16816.F32 R112, R32, R114, R68 ;  /* 0x000000722070723c */ /* 0x000fe20000001844 */
[----:B------:R-:W3:Y:S04]  /*2e40*/  LDSM.16.MT88.4 R32, [R2+0x6000] ;  /* 0x006000000220783b */ /* 0x000ee80000004200 */
[----:B------:R-:W4:Y:S03]  /*2e50*/  LDSM.16.M88.4 R68, [R0+0x12800] ;  /* 0x012800000044783b */ /* 0x000f260000000200 */
[C---:B0-----:R-:W-:Y:S08]  /*2e60*/  HMMA.16816.F32 R52, R56.reuse, R44, R52 ;  /* 0x0000002c3834723c */ /* 0x041ff00000001834 */
[C---:B-1----:R-:W-:Y:S08]  /*2e70*/  HMMA.16816.F32 R28, R56.reuse, R48, R28 ;  /* 0x00000030381c723c */ /* 0x042ff0000000181c */
[----:B--2---:R-:W-:Y:S08]  /*2e80*/  HMMA.16816.F32 R4, R56, R80, R4 ;  /* 0x000000503804723c */ /* 0x004ff00000001804 */
[C---:B---3--:R-:W-:Y:S01]  /*2e90*/  HMMA.16816.F32 R44, R32.reuse, R46, R52 ;  /* 0x0000002e202c723c */ /* 0x048fe20000001834 */
[----:B------:R-:W0:Y:S07]  /*2ea0*/  LDSM.16.M88.4 R52, [R0+0x13800] ;  /* 0x013800000034783b */ /* 0x000e2e0000000200 */
[C---:B------:R-:W-:Y:S01]  /*2eb0*/  HMMA.16816.F32 R48, R32.reuse, R50, R28 ;  /* 0x000000322030723c */ /* 0x040fe2000000181c */
[----:B------:R-:W-:Y:S07]  /*2ec0*/  LDSM.16.M88.4 R28, [R125+0x10080] ;  /* 0x010080007d1c783b */ /* 0x000fee0000000200 */
[----:B------:R-:W-:Y:S01]  /*2ed0*/  HMMA.16816.F32 R80, R32, R82, R4 ;  /* 0x000000522050723c */ /* 0x000fe20000001804 */
[----:B------:R-:W1:Y:S07]  /*2ee0*/  LDSM.16.MT88.4 R4, [R2+0x8000] ;  /* 0x008000000204783b */ /* 0x000e6e0000004200 */
[C---:B------:R-:W-:Y:S08]  /*2ef0*/  HMMA.16816.F32 R8, R56.reuse, R72, R8 ;  /* 0x000000483808723c */ /* 0x040ff00000001808 */
[C---:B------:R-:W-:Y:S08]  /*2f00*/  HMMA.16816.F32 R104, R56.reuse, R88, R104 ;  /* 0x000000583868723c */ /* 0x040ff00000001868 */
[C---:B----4-:R-:W-:Y:S08]  /*2f10*/  HMMA.16816.F32 R96, R56.reuse, R68, R96 ;  /* 0x000000443860723c */ /* 0x050ff00000001860 */
[C---:B------:R-:W-:Y:S08]  /*2f20*/  HMMA.16816.F32 R64, R56.reuse, R120, R64 ;  /* 0x000000783840723c */ /* 0x040ff00000001840 */
[----:B0-----:R-:W-:Y:S01]  /*2f30*/  HMMA.16816.F32 R56, R56, R52, R112 ;  /* 0x000000343838723c */ /* 0x001fe20000001870 */
[----:B------:R-:W0:Y:S07]  /*2f40*/  LDSM.16.MT88.4 R112, [R2+0xa000] ;  /* 0x00a000000270783b */ /* 0x000e2e0000004200 */
[C---:B------:R-:W-:Y:S01]  /*2f50*/  HMMA.16816.F32 R72, R32.reuse, R74, R8 ;  /* 0x0000004a2048723c */ /* 0x040fe20000001808 */
[----:B------:R-:W-:Y:S07]  /*2f60*/  LDSM.16.M88.4 R8, [R125+0x10880] ;  /* 0x010880007d08783b */ /* 0x000fee0000000200 */
[C---:B------:R-:W-:Y:S01]  /*2f70*/  HMMA.16816.F32 R88, R32.reuse, R90, R104 ;  /* 0x0000005a2058723c */ /* 0x040fe20000001868 */
[----:B------:R-:W-:Y:S07]  /*2f80*/  LDSM.16.M88.4 R104, [R125+0x13080] ;  /* 0x013080007d68783b */ /* 0x000fee0000000200 */
[C---:B------:R-:W-:Y:S01]  /*2f90*/  HMMA.16816.F32 R96, R32.reuse, R70, R96 ;  /* 0x000000462060723c */ /* 0x040fe20000001860 */
[----:B------:R-:W-:Y:S07]  /*2fa0*/  LDSM.16.M88.4 R68, [R125+0x12880] ;  /* 0x012880007d44783b */ /* 0x000fee0000000200 */
[C---:B------:R-:W-:Y:S01]  /*2fb0*/  HMMA.16816.F32 R120, R32.reuse, R122, R64 ;  /* 0x0000007a2078723c */ /* 0x040fe20000001840 */
[----:B------:R-:W-:Y:S07]  /*2fc0*/  LDSM.16.M88.4 R64, [R125+0x12080] ;  /* 0x012080007d40783b */ /* 0x000fee0000000200 */
[----:B------:R-:W-:Y:S01]  /*2fd0*/  HMMA.16816.F32 R32, R32, R54, R56 ;  /* 0x000000362020723c */ /* 0x000fe20000001838 */
[----:B------:R-:W2:Y:S04]  /*2fe0*/  LDSM.16.M88.4 R52, [R125+0x11080] ;  /* 0x011080007d34783b */ /* 0x000ea80000000200 */
[----:B------:R-:W3:Y:S03]  /*2ff0*/  LDSM.16.M88.4 R56, [R125+0x11880] ;  /* 0x011880007d38783b */ /* 0x000ee60000000200 */
[----:B-1----:R-:W-:Y:S11]  /*3000*/  HMMA.16816.F32 R44, R4, R28, R44 ;  /* 0x0000001c042c723c */ /* 0x002ff6000000182c */
[----:B------:R-:W-:Y:S11]  /*3010*/  @!UPT UIADD3 URZ, URZ, URZ, URZ ;  /* 0x0000003f3f3ff290 */ /* 0x000ff6000fffe03f */
[----:B------:R-:W-:Y:S02]  /*3020*/  @!UPT UIADD3 URZ, URZ, URZ, URZ ;  /* 0x0000003f3f3ff290 */ /* 0x000fe4000fffe03f */
[----:B0-----:R-:W-:Y:S01]  /*3030*/  HMMA.16816.F32 R44, R112, R30, R44 ;  /* 0x0000001e702c723c */ /* 0x001fe2000000182c */
[----:B------:R-:W0:Y:S07]  /*3040*/  LDSM.16.M88.4 R28, [R125+0x13880] ;  /* 0x013880007d1c783b */ /* 0x000e2e0000000200 */
[C---:B--2---:R-:W-:Y:S08]  /*3050*/  HMMA.16816.F32 R72, R4.reuse, R52, R72 ;  /* 0x000000340448723c */ /* 0x044ff00000001848 */
[C---:B------:R-:W-:Y:S08]  /*3060*/  HMMA.16816.F32 R48, R4.reuse, R8, R48 ;  /* 0x000000080430723c */ /* 0x040ff00000001830 */
[C---:B------:R-:W-:Y:S08]  /*3070*/  HMMA.16816.F32 R96, R4.reuse, R68, R96 ;  /* 0x000000440460723c */ /* 0x040ff00000001860 */
[C---:B---3--:R-:W-:Y:S08]  /*3080*/  HMMA.16816.F32 R80, R4.reuse, R56, R80 ;  /* 0x000000380450723c */ /* 0x048ff00000001850 */
[C---:B------:R-:W-:Y:S08]  /*3090*/  HMMA.16816.F32 R88, R4.reuse, R64, R88 ;  /* 0x000000400458723c */ /* 0x040ff00000001858 */
[C---:B------:R-:W-:Y:S08]  /*30a0*/  HMMA.16816.F32 R120, R4.reuse, R104, R120 ;  /* 0x000000680478723c */ /* 0x040ff00000001878 */
[----:B0-----:R-:W-:Y:S01]  /*30b0*/  HMMA.16816.F32 R32, R4, R28, R32 ;  /* 0x0000001c0420723c */ /* 0x001fe20000001820 */
[----:B------:R-:W-:Y:S07]  /*30c0*/  LDSM.16.MT88.4 R4, [R2+0xc000] ;  /* 0x00c000000204783b */ /* 0x000fee0000004200 */
[C---:B------:R-:W-:Y:S01]  /*30d0*/  HMMA.16816.F32 R72, R112.reuse, R54, R72 ;  /* 0x000000367048723c */ /* 0x040fe20000001848 */
[----:B------:R-:W0:Y:S07]  /*30e0*/  LDSM.16.M88.4 R52, [R0+0x10080] ;  /* 0x010080000034783b */ /* 0x000e2e0000000200 */
[C---:B------:R-:W-:Y:S01]  /*30f0*/  HMMA.16816.F32 R48, R112.reuse, R10, R48 ;  /* 0x0000000a7030723c */ /* 0x040fe20000001830 */
[----:B------:R-:W1:Y:S07]  /*3100*/  LDSM.16.M88.4 R8, [R0+0x10880] ;  /* 0x010880000008783b */ /* 0x000e6e0000000200 */
[C---:B------:R-:W-:Y:S01]  /*3110*/  HMMA.16816.F32 R96, R112.reuse, R70, R96 ;  /* 0x000000467060723c */ /* 0x040fe20000001860 */
[----:B------:R-:W2:Y:S07]  /*3120*/  LDSM.16.M88.4 R68, [R0+0x12880] ;  /* 0x012880000044783b */ /* 0x000eae0000000200 */
[C---:B------:R-:W-:Y:S01]  /*3130*/  HMMA.16816.F32 R80, R112.reuse, R58, R80 ;  /* 0x0000003a7050723c */ /* 0x040fe20000001850 */
[----:B------:R-:W-:Y:S07]  /*3140*/  LDSM.16.M88.4 R56, [R0+0x11080] ;  /* 0x011080000038783b */ /* 0x000fee0000000200 */
[C---:B------:R-:W-:Y:S08]  /*3150*/  HMMA.16816.F32 R88, R112.reuse, R66, R88 ;  /* 0x000000427058723c */ /* 0x040ff00000001858 */
[C---:B------:R-:W-:Y:S08]  /*3160*/  HMMA.16816.F32 R120, R112.reuse, R106, R120 ;  /* 0x0000006a7078723c */ /* 0x040ff00000001878 */
[----:B------:R-:W-:Y:S01]  /*3170*/  HMMA.16816.F32 R32, R112, R30, R32 ;  /* 0x0000001e7020723c */ /* 0x000fe20000001820 */
[----:B------:R-:W3:Y:S04]  /*3180*/  LDSM.16.MT88.4 R112, [R2+0xe000] ;  /* 0x00e000000270783b */ /* 0x000ee80000004200 */
[----:B------:R-:W-:Y:S03]  /*3190*/  LDSM.16.M88.4 R28, [R0+0x12080] ;  /* 0x01208000001c783b */ /* 0x000fe60000000200 */
[C---:B0-----:R-:W-:Y:S08]  /*31a0*/  HMMA.16816.F32 R44, R4.reuse, R52, R44 ;  /* 0x00000034042c723c */ /* 0x041ff0000000182c */
[C---:B-1----:R-:W-:Y:S01]  /*31b0*/  HMMA.16816.F32 R64, R4.reuse, R8, R48 ;  /* 0x000000080440723c */ /* 0x042fe20000001830 */
[----:B------:R-:W0:Y:S07]  /*31c0*/  LDSM.16.M88.4 R48, [R0+0x11880] ;  /* 0x011880000030783b */ /* 0x000e2e0000000200 */
[----:B--2---:R-:W-:Y:S01]  /*31d0*/  HMMA.16816.F32 R104, R4, R68, R96 ;  /* 0x000000440468723c */ /* 0x004fe20000001860 */
[----:B------:R-:W1:Y:S07]  /*31e0*/  LDSM.16.M88.4 R96, [R0+0x13080] ;  /* 0x013080000060783b */ /* 0x000e6e0000000200 */
[----:B---3--:R-:W-:Y:S01]  /*31f0*/  HMMA.16816.F32 R44, R112, R54, R44 ;  /* 0x00000036702c723c */ /* 0x008fe2000000182c */
[----:B------:R-:W2:Y:S04]  /*3200*/  LDSM.16.M88.4 R52, [R0+0x13880] ;  /* 0x013880000034783b */ /* 0x000ea80000000200 */
[----:B------:R3:W-:Y:S04]  /*3210*/  STL [R1+0x188], R125 ;  /* 0x0001887d01007387 */ /* 0x0007e80000100800 */
[----:B------:R-:W4:Y:S04]  /*3220*/  LDL.64 R68, [R1+0xf0] ;  /* 0x0000f00001447983 */ /* 0x000f280000100a00 */
[----:B------:R-:W4:Y:S01]  /*3230*/  LDL.64 R8, [R1+0xf8] ;  /* 0x0000f80001087983 */ /* 0x000f220000100a00 */
[C---:B0-----:R-:W-:Y:S03]  /*3240*/  HMMA.16816.F32 R80, R4.reuse, R48, R80 ;  /* 0x000000300450723c */ /* 0x041fe60000001850 */
[----:B------:R-:W4:Y:S05]  /*3250*/  LDL R48, [R1+0x30] ;  /* 0x0000300001307983 */ /* 0x000f2a0000100800 */
[----:B-1----:R-:W-:Y:S01]  /*3260*/  HMMA.16816.F32 R120, R4, R96, R120 ;  /* 0x000000600478723c */ /* 0x002fe20000001878 */
[----:B------:R-:W4:Y:S07]  /*3270*/  LDL.64 R96, [R1+0x100] ;  /* 0x0001000001607983 */ /* 0x000f2e0000100a00 */
[----:B------:R-:W-:Y:S01]  /*3280*/  HMMA.16816.F32 R64, R112, R10, R64 ;  /* 0x0000000a7040723c */ /* 0x000fe20000001840 */
[----:B------:R-:W4:Y:S07]  /*3290*/  LDL.64 R10, [R1+0xe0] ;  /* 0x0000e000010a7983 */ /* 0x000f2e0000100a00 */
[C---:B------:R-:W-:Y:S01]  /*32a0*/  HMMA.16816.F32 R72, R4.reuse, R56, R72 ;  /* 0x000000380448723c */ /* 0x040fe20000001848 */
[----:B------:R-:W4:Y:S07]  /*32b0*/  LDL.64 R56, [R1+0xe8] ;  /* 0x0000e80001387983 */ /* 0x000f2e0000100a00 */
[C---:B--2---:R-:W-:Y:S01]  /*32c0*/  HMMA.16816.F32 R32, R4.reuse, R52, R32 ;  /* 0x000000340420723c */ /* 0x044fe20000001820 */
[----:B------:R-:W2:Y:S07]  /*32d0*/  LDL.64 R52, [R1+0xd0] ;  /* 0x0000d00001347983 */ /* 0x000eae0000100a00 */
[----:B------:R-:W-:Y:S01]  /*32e0*/  HMMA.16816.F32 R88, R4, R28, R88 ;  /* 0x0000001c0458723c */ /* 0x000fe20000001858 */
[----:B------:R-:W2:Y:S07]  /*32f0*/  LDL.64 R28, [R1+0xd8] ;  /* 0x0000d800011c7983 */ /* 0x000eae0000100a00 */
[----:B------:R-:W-:Y:S01]  /*3300*/  HMMA.16816.F32 R80, R112, R50, R80 ;  /* 0x000000327050723c */ /* 0x000fe20000001850 */
[----:B------:R-:W2:Y:S04]  /*3310*/  LDL.64 R50, [R1+0xc8] ;  /* 0x0000c80001327983 */ /* 0x000ea80000100a00 */
[----:B------:R-:W0:Y:S01]  /*3320*/  S2R R0, SR_TID.X ;  /* 0x0000000000007919 */ /* 0x000e220000002100 */
[----:B---3--:R-:W-:-:S02]  /*3330*/  IADD3 R125, R3, 0x8, RZ ;  /* 0x00000008037d7810 */ /* 0x008fc40007ffe0ff */
[----:B------:R-:W-:Y:S01]  /*3340*/  HMMA.16816.F32 R120, R112, R98, R120 ;  /* 0x000000627078723c */ /* 0x000fe20000001878 */
[----:B------:R-:W3:Y:S01]  /*3350*/  LDL.64 R98, [R1+0xb8] ;  /* 0x0000b80001627983 */ /* 0x000ee20000100a00 */
[----:B0-----:R-:W-:-:S04]  /*3360*/  LOP3.LUT R0, R0, 0x3, RZ, 0xc0, !PT ;  /* 0x0000000300007812 */ /* 0x001fc800078ec0ff */
[----:B------:R-:W-:-:S04]  /*3370*/  LEA R0, P4, R0, UR4, 0x1 ;  /* 0x0000000400007c11 */ /* 0x000fc8000f8808ff */
[----:B------:R-:W-:-:S04]  /*3380*/  IADD3 R2, P5, R0, 0x9, RZ ;  /* 0x0000000900027810 */ /* 0x000fc80007fbe0ff */
[C---:B------:R-:W-:Y:S02]  /*3390*/  ISETP.GT.U32.AND P1, PT, R2.reuse, R3, PT ;  /* 0x000000030200720c */ /* 0x040fe40003f24070 */
[----:B------:R-:W-:Y:S01]  /*33a0*/  ISETP.GT.U32.AND P2, PT, R2, R125, PT ;  /* 0x0000007d0200720c */ /* 0x000fe20003f44070 */
[----:B------:R-:W-:Y:S01]  /*33b0*/  IMAD.X R2, RZ, RZ, UR5, P4 ;  /* 0x00000005ff027e24 */ /* 0x000fe2000a0e06ff */
[----:B------:R-:W-:Y:S01]  /*33c0*/  HMMA.16816.F32 R88, R112, R30, R88 ;  /* 0x0000001e7058723c */ /* 0x000fe20000001858 */
[----:B------:R-:W3:Y:S01]  /*33d0*/  LDL.64 R30, [R1+0xb0] ;  /* 0x0000b000011e7983 */ /* 0x000ee20000100a00 */
[----:B------:R-:W-:-:S04]  /*33e0*/  IADD3 R4, P0, R0, 0x10, RZ ;  /* 0x0000001000047810 */ /* 0x000fc80007f1e0ff */
[C---:B------:R-:W-:Y:S02]  /*33f0*/  ISETP.GT.U32.AND P6, PT, R4.reuse, R3, PT ;  /* 0x000000030400720c */ /* 0x040fe40003fc4070 */
[----:B------:R-:W-:Y:S01]  /*3400*/  HMMA.16816.F32 R104, R112, R70, R104 ;  /* 0x000000467068723c */ /* 0x000fe20000001868 */
[----:B------:R-:W-:-:S07]  /*3410*/  ISETP.GT.U32.AND P3, PT, R4, R125, PT ;  /* 0x0000007d0400720c */ /* 0x000fce0003f64070 */
[C---:B------:R-:W-:Y:S01]  /*3420*/  HMMA.16816.F32 R32, R112.reuse, R54, R32 ;  /* 0x000000367020723c */ /* 0x040fe20000001820 */
[----:B------:R-:W3:Y:S07]  /*3430*/  LDL.64 R54, [R1+0xa0] ;  /* 0x0000a00001367983 */ /* 0x000eee0000100a00 */
[----:B------:R-:W-:Y:S01]  /*3440*/  HMMA.16816.F32 R72, R112, R58, R72 ;  /* 0x0000003a7048723c */ /* 0x000fe20000001848 */
[----:B----4-:R-:W-:-:S04]  /*3450*/  IMAD.WIDE R6, R48, 0x2, R68 ;  /* 0x0000000230067825 */ /* 0x010fc800078e0244 */
[C---:B------:R-:W-:Y:S01]  /*3460*/  IMAD.WIDE R8, R48.reuse, 0x2, R8 ;  /* 0x0000000230087825 */ /* 0x040fe200078e0208 */
[----:B------:R0:W4:Y:S03]  /*3470*/  LDG.E.U16 R68, [R6.64] ;  /* 0x0000000606447981 */ /* 0x000126000c1e1500 */
[----:B------:R-:W-:Y:S01]  /*3480*/  IMAD.WIDE R70, R48, 0x2, R96 ;  /* 0x0000000230467825 */ /* 0x000fe200078e0260 */
[----:B------:R1:W4:Y:S04]  /*3490*/  LDG.E.U16 R69, [R8.64] ;  /* 0x0000000608457981 */ /* 0x000328000c1e1500 */
[----:B------:R-:W4:Y:S01]  /*34a0*/  LDL.64 R96, [R1+0xa8] ;  /* 0x0000a80001607983 */ /* 0x000f220000100a00 */
[----:B0-----:R-:W-:-:S02]  /*34b0*/  IMAD.X R6, RZ, RZ, R2, P5 ;  /* 0x000000ffff067224 */ /* 0x001fc400028e0602 */
[----:B------:R-:W-:Y:S01]  /*34c0*/  FMUL R7, R65, c[0x0][0x188] ;  /* 0x0000620041077a20 */ /* 0x000fe20000400000 */
[----:B------:R0:W4:Y:S01]  /*34d0*/  LDG.E.U16 R70, [R70.64] ;  /* 0x0000000646467981 */ /* 0x000122000c1e1500 */
[----:B-1----:R-:W-:Y:S01]  /*34e0*/  IMAD.WIDE R8, R48, 0x2, R10 ;  /* 0x0000000230087825 */ /* 0x002fe200078e020a */
[----:B------:R-:W-:Y:S02]  /*34f0*/  ISETP.GT.U32.AND.EX P5, PT, R6, RZ, PT, P1 ;  /* 0x000000ff0600720c */ /* 0x000fe40003fa4110 */
[----:B------:R-:W-:Y:S01]  /*3500*/  IADD3 R10, P4, R0, 0x11, RZ ;  /* 0x00000011000a7810 */ /* 0x000fe20007f9e0ff */
[----:B------:R-:W-:Y:S01]  /*3510*/  IMAD.WIDE R4, R48, 0x2, R56 ;  /* 0x0000000230047825 */ /* 0x000fe200078e0238 */
[----:B------:R-:W-:Y:S01]  /*3520*/  FSEL R7, R7, -INF , !P5 ;  /* 0xff80000007077808 */ /* 0x000fe20006800000 */
[----:B------:R1:W4:Y:S01]  /*3530*/  LDG.E.U16 R58, [R8.64] ;  /* 0x00000006083a7981 */ /* 0x000322000c1e1500 */
[C---:B------:R-:W-:Y:S02]  /*3540*/  ISETP.GT.U32.AND P1, PT, R10.reuse, R3, PT ;  /* 0x000000030a00720c */ /* 0x040fe40003f24070 */
[----:B------:R-:W-:Y:S01]  /*3550*/  ISETP.GT.U32.AND P5, PT, R10, R125, PT ;  /* 0x0000007d0a00720c */ /* 0x000fe20003fa4070 */
[----:B------:R0:W4:Y:S01]  /*3560*/  LDG.E.U16 R59, [R4.64] ;  /* 0x00000006043b7981 */ /* 0x000122000c1e1500 */
[----:B--2---:R-:W-:-:S03]  /*3570*/  IMAD.WIDE R10, R48, 0x2, R52 ;  /* 0x00000002300a7825 */ /* 0x004fc600078e0234 */
[----:B------:R-:W2:Y:S04]  /*3580*/  LDL.64 R52, [R1+0x90] ;  /* 0x0000900001347983 */ /* 0x000ea80000100a00 */
[----:B------:R-:W2:Y:S01]  /*3590*/  LDL.64 R56, [R1+0xc0] ;  /* 0x0000c00001387983 */ /* 0x000ea20000100a00 */
[----:B0-----:R-:W-:-:S03]  /*35a0*/  IMAD.WIDE R4, R48, 0x2, R28 ;  /* 0x0000000230047825 */ /* 0x001fc600078e021c */
[----:B------:R-:W2:Y:S01]  /*35b0*/  LDL.64 R28, [R1+0x98] ;  /* 0x00009800011c7983 */ /* 0x000ea20000100a00 */
[----:B------:R-:W-:-:S03]  /*35c0*/  ISETP.GT.U32.AND.EX P2, PT, R6, RZ, PT, P2 ;  /* 0x000000ff0600720c */ /* 0x000fc60003f44120 */
[----:B------:R3:W2:Y:S01]  /*35d0*/  LDG.E.U16 R6, [R10.64] ;  /* 0x000000060a067981 */ /* 0x0006a2000c1e1500 */
[----:B-1----:R-:W-:-:S03]  /*35e0*/  IMAD.WIDE R8, R48, 0x2, R50 ;  /* 0x0000000230087825 */ /* 0x002fc600078e0232 */
[----:B------:R-:W2:Y:S04]  /*35f0*/  LDL.64 R50, [R1+0x88] ;  /* 0x0000880001327983 */ /* 0x000ea80000100a00 */
[----:B------:R0:W2:Y:S01]  /*3600*/  LDG.E.U16 R65, [R8.64] ;  /* 0x0000000608417981 */ /* 0x0000a2000c1e1500 */
[----:B---3--:R-:W-:-:S03]  /*3610*/  IMAD.WIDE R10, R48, 0x2, R98 ;  /* 0x00000002300a7825 */ /* 0x008fc600078e0262 */
[----:B------:R1:W3:Y:S01]  /*3620*/  LDG.E.U16 R5, [R4.64] ;  /* 0x0000000604057981 */ /* 0x0002e2000c1e1500 */
[----:B------:R-:W-:Y:S02]  /*3630*/  FMUL R67, R67, c[0x0][0x188] ;  /* 0x0000620043437a20 */ /* 0x000fe40000400000 */
[C---:B0-----:R-:W-:Y:S02]  /*3640*/  IMAD.WIDE R8, R48.reuse, 0x2, R30 ;  /* 0x0000000230087825 */ /* 0x041fe400078e021e */
[----:B------:R0:W3:Y:S04]  /*3650*/  LDG.E.U16 R31, [R10.64] ;  /* 0x000000060a1f7981 */ /* 0x0000e8000c1e1500 */
[----:B-1----:R4:W3:Y:S01]  /*3660*/  LDG.E.U16 R4, [R8.64] ;  /* 0x0000000608047981 */ /* 0x0028e2000c1e1500 */
[----:B0-----:R-:W-:-:S05]  /*3670*/  IMAD.WIDE R10, R48, 0x2, R54 ;  /* 0x00000002300a7825 */ /* 0x001fca00078e0236 */
[----:B------:R0:W3:Y:S01]  /*3680*/  LDG.E.U16 R54, [R10.64] ;  /* 0x000000060a367981 */ /* 0x0000e2000c1e1500 */
[----:B------:R-:W-:Y:S02]  /*3690*/  FMUL R55, R75, c[0x0][0x188] ;  /* 0x000062004b377a20 */ /* 0x000fe40000400000 */
[----:B------:R-:W-:Y:S02]  /*36a0*/  FMUL R49, R80, c[0x0][0x188] ;  /* 0x0000620050317a20 */ /* 0x000fe40000400000 */
[----:B------:R-:W-:Y:S02]  /*36b0*/  FMUL R89, R89, c[0x0][0x188] ;  /* 0x0000620059597a20 */ /* 0x000fe40000400000 */
[----:B------:R-:W-:Y:S02]  /*36c0*/  FMUL R91, R91, c[0x0][0x188] ;  /* 0x000062005b5b7a20 */ /* 0x000fe40000400000 */
[----:B------:R-:W-:Y:S02]  /*36d0*/  FMUL R104, R104, c[0x0][0x188] ;  /* 0x0000620068687a20 */ /* 0x000fe40000400000 */
[----:B------:R-:W-:-:S02]  /*36e0*/  FMUL R120, R120, c[0x0][0x188] ;  /* 0x0000620078787a20 */ /* 0x000fc40000400000 */
[----:B------:R-:W-:Y:S02]  /*36f0*/  FMUL R121, R121, c[0x0][0x188] ;  /* 0x0000620079797a20 */ /* 0x000fe40000400000 */
[----:B------:R-:W-:Y:S02]  /*3700*/  FMUL R32, R32, c[0x0][0x188] ;  /* 0x0000620020207a20 */ /* 0x000fe40000400000 */
[----:B------:R-:W-:Y:S02]  /*3710*/  FMUL R44, R44, c[0x0][0x188] ;  /* 0x000062002c2c7a20 */ /* 0x000fe40000400000 */
[----:B------:R-:W-:Y:S02]  /*3720*/  FMUL R33, R33, c[0x0][0x188] ;  /* 0x0000620021217a20 */ /* 0x000fe40000400000 */
[----:B------:R-:W-:Y:S02]  /*3730*/  FMUL R88, R88, c[0x0][0x188] ;  /* 0x0000620058587a20 */ /* 0x000fe40000400000 */
[----:B------:R-:W-:-:S02]  /*3740*/  FMUL R90, R90, c[0x0][0x188] ;  /* 0x000062005a5a7a20 */ /* 0x000fc40000400000 */
[----:B------:R-:W-:Y:S01]  /*3750*/  FMUL R99, R106, c[0x0][0x188] ;  /* 0x000062006a637a20 */ /* 0x000fe20000400000 */
[----:B------:R1:W-:Y:S01]  /*3760*/  STL [R1+0x18c], R3 ;  /* 0x00018c0301007387 */ /* 0x0003e20000100800 */
[----:B------:R-:W-:Y:S02]  /*3770*/  FMUL R122, R122, c[0x0][0x188] ;  /* 0x000062007a7a7a20 */ /* 0x000fe40000400000 */
[----:B------:R-:W-:Y:S02]  /*3780*/  FMUL R123, R123, c[0x0][0x188] ;  /* 0x000062007b7b7a20 */ /* 0x000fe40000400000 */
[----:B------:R-:W-:Y:S02]  /*3790*/  FMUL R34, R34, c[0x0][0x188] ;  /* 0x0000620022227a20 */ /* 0x000fe40000400000 */
[----:B------:R-:W-:Y:S02]  /*37a0*/  FMUL R35, R35, c[0x0][0x188] ;  /* 0x0000620023237a20 */ /* 0x000fe40000400000 */
[----:B----4-:R-:W-:-:S05]  /*37b0*/  IMAD.WIDE R8, R48, 0x2, R96 ;  /* 0x0000000230087825 */ /* 0x010fca00078e0260 */
[----:B------:R2:W4:Y:S02]  /*37c0*/  LDG.E.U16 R30, [R8.64] ;  /* 0x00000006081e7981 */ /* 0x000524000c1e1500 */
[----:B--2---:R-:W-:-:S04]  /*37d0*/  IMAD.WIDE R8, R48, 0x2, R52 ;  /* 0x0000000230087825 */ /* 0x004fc800078e0234 */
[C---:B------:R-:W-:Y:S02]  /*37e0*/  IMAD.WIDE R56, R48.reuse, 0x2, R56 ;  /* 0x0000000230387825 */ /* 0x040fe400078e0238 */
[----:B------:R2:W3:Y:S02]  /*37f0*/  LDG.E.U16 R9, [R8.64] ;  /* 0x0000000608097981 */ /* 0x0004e4000c1e1500 */
[C---:B------:R-:W-:Y:S02]  /*3800*/  IMAD.WIDE R28, R48.reuse, 0x2, R28 ;  /* 0x00000002301c7825 */ /* 0x040fe400078e021c */
[----:B------:R1:W3:Y:S02]  /*3810*/  LDG.E.U16 R56, [R56.64] ;  /* 0x0000000638387981 */ /* 0x0002e4000c1e1500 */
[----:B0-----:R-:W-:Y:S02]  /*3820*/  IMAD.WIDE R10, R48, 0x2, R50 ;  /* 0x00000002300a7825 */ /* 0x001fe400078e0232 */
[----:B------:R0:W3:Y:S02]  /*3830*/  LDG.E.U16 R28, [R28.64] ;  /* 0x000000061c1c7981 */ /* 0x0000e4000c1e1500 */
[----:B------:R-:W-:Y:S01]  /*3840*/  IMAD.X R48, RZ, RZ, R2, P0 ;  /* 0x000000ffff307224 */ /* 0x000fe200000e0602 */
[----:B--2---:R-:W-:Y:S01]  /*3850*/  FSEL R8, R67, -INF , !P2 ;  /* 0xff80000043087808 */ /* 0x004fe20005000000 */
[----:B------:R-:W-:Y:S01]  /*3860*/  FMUL R53, R72, c[0x0][0x188] ;  /* 0x0000620048357a20 */ /* 0x000fe20000400000 */
[----:B------:R2:W3:Y:S02]  /*3870*/  LDG.E.U16 R10, [R10.64] ;  /* 0x000000060a0a7981 */ /* 0x0004e4000c1e1500 */
[----:B------:R-:W-:-:S02]  /*3880*/  ISETP.GT.U32.AND.EX P6, PT, R48, RZ, PT, P6 ;  /* 0x000000ff3000720c */ /* 0x000fc40003fc4160 */
[----:B0-----:R-:W-:Y:S01]  /*3890*/  IADD3 R29, P2, R0, 0x18, RZ ;  /* 0x00000018001d7810 */ /* 0x001fe20007f5e0ff */
[----:B------:R-:W-:Y:S01]  /*38a0*/  FMUL R52, R73, c[0x0][0x188] ;  /* 0x0000620049347a20 */ /* 0x000fe20000400000 */
[----:B------:R-:W-:Y:S01]  /*38b0*/  FSEL R53, R53, -INF , !P6 ;  /* 0xff80000035357808 */ /* 0x000fe20007000000 */
[----:B--2---:R-:W-:Y:S01]  /*38c0*/  IMAD.X R11, RZ, RZ, R2, P4 ;  /* 0x000000ffff0b7224 */ /* 0x004fe200020e0602 */
[C---:B------:R-:W-:Y:S01]  /*38d0*/  ISETP.GT.U32.AND P0, PT, R29.reuse, R3, PT ;  /* 0x000000031d00720c */ /* 0x040fe20003f04070 */
[----:B-1----:R-:W-:Y:S01]  /*38e0*/  FMUL R57, R74, c[0x0][0x188] ;  /* 0x000062004a397a20 */ /* 0x002fe20000400000 */
[----:B------:R-:W-:Y:S02]  /*38f0*/  ISETP.GT.U32.AND P4, PT, R29, R125, PT ;  /* 0x0000007d1d00720c */ /* 0x000fe40003f84070 */
[----:B------:R-:W-:Y:S01]  /*3900*/  IADD3 R29, P6, R0, 0x19, RZ ;  /* 0x00000019001d7810 */ /* 0x000fe20007fde0ff */
[----:B------:R-:W-:Y:S01]  /*3910*/  BAR.SYNC.DEFER_BLOCKING 0x0 ;  /* 0x0000000000007b1d */ /* 0x000fe20000010000 */
[----:B------:R-:W-:-:S02]  /*3920*/  ISETP.GT.U32.AND.EX P3, PT, R48, RZ, PT, P3 ;  /* 0x000000ff3000720c */ /* 0x000fc40003f64130 */
[C---:B------:R-:W-:Y:S02]  /*3930*/  ISETP.GT.U32.AND.EX P1, PT, R11.reuse, RZ, PT, P1 ;  /* 0x000000ff0b00720c */ /* 0x040fe40003f24110 */
[----:B------:R-:W-:Y:S01]  /*3940*/  ISETP.GT.U32.AND.EX P5, PT, R11, RZ, PT, P5 ;  /* 0x000000ff0b00720c */ /* 0x000fe20003fa4150 */
[----:B------:R-:W-:Y:S01]  /*3950*/  IMAD.X R48, RZ, RZ, R2, P6 ;  /* 0x000000ffff307224 */ /* 0x000fe200030e0602 */
[----:B------:R-:W-:Y:S02]  /*3960*/  IADD3.X R11, RZ, R2, RZ, P2, !PT ;  /* 0x00000002ff0b7210 */ /* 0x000fe400017fe4ff */
[----:B------:R-:W-:Y:S02]  /*3970*/  FSEL R57, R57, -INF , !P3 ;  /* 0xff80000039397808 */ /* 0x000fe40005800000 */
[----:B------:R-:W-:Y:S01]  /*3980*/  FSEL R52, R52, -INF , !P1 ;  /* 0xff80000034347808 */ /* 0x000fe20004800000 */
[----:B------:R-:W-:Y:S01]  /*3990*/  FMUL R51, R82, c[0x0][0x188] ;  /* 0x0000620052337a20 */ /* 0x000fe20000400000 */
[----:B------:R-:W-:-:S02]  /*39a0*/  ISETP.GT.U32.AND P3, PT, R29, R3, PT ;  /* 0x000000031d00720c */ /* 0x000fc40003f64070 */
[----:B------:R-:W-:Y:S02]  /*39b0*/  ISETP.GT.U32.AND P1, PT, R29, R125, PT ;  /* 0x0000007d1d00720c */ /* 0x000fe40003f24070 */
[----:B------:R-:W-:Y:S02]  /*39c0*/  ISETP.GT.U32.AND.EX P4, PT, R11, RZ, PT, P4 ;  /* 0x000000ff0b00720c */ /* 0x000fe40003f84140 */
[----:B------:R-:W-:Y:S02]  /*39d0*/  LOP3.LUT R29, R0, 0x21, RZ, 0xfc, !PT ;  /* 0x00000021001d7812 */ /* 0x000fe400078efcff */
[C---:B------:R-:W-:Y:S02]  /*39e0*/  ISETP.GT.U32.AND.EX P3, PT, R48.reuse, RZ, PT, P3 ;  /* 0x000000ff3000720c */ /* 0x040fe40003f64130 */
[----:B------:R-:W-:Y:S01]  /*39f0*/  ISETP.GT.U32.AND.EX P1, PT, R48, RZ, PT, P1 ;  /* 0x000000ff3000720c */ /* 0x000fe20003f24110 */
[----:B------:R-:W-:Y:S01]  /*3a00*/  FMUL R48, R81, c[0x0][0x188] ;  /* 0x0000620051307a20 */ /* 0x000fe20000400000 */
[----:B------:R-:W-:-:S02]  /*3a10*/  FSEL R55, R55, -INF , !P5 ;  /* 0xff80000037377808 */ /* 0x000fc40006800000 */
[----:B------:R-:W-:Y:S02]  /*3a20*/  ISETP.GT.U32.AND.EX P0, PT, R11, RZ, PT, P0 ;  /* 0x000000ff0b00720c */ /* 0x000fe40003f04100 */
[----:B------:R-:W-:Y:S02]  /*3a30*/  FSEL R51, R51, -INF , !P4 ;  /* 0xff80000033337808 */ /* 0x000fe40006000000 */
[C---:B------:R-:W-:Y:S02]  /*3a40*/  ISETP.GT.U32.AND P5, PT, R29.reuse, R125, PT ;  /* 0x0000007d1d00720c */ /* 0x040fe40003fa4070 */
[----:B------:R-:W-:Y:S02]  /*3a50*/  ISETP.GT.U32.AND P2, PT, R29, R3, PT ;  /* 0x000000031d00720c */ /* 0x000fe40003f44070 */
[C---:B------:R-:W-:Y:S02]  /*3a60*/  IADD3 R11, P4, R0.reuse, 0x8, RZ ;  /* 0x00000008000b7810 */ /* 0x040fe40007f9e0ff */
[----:B------:R-:W-:Y:S01]  /*3a70*/  LOP3.LUT R29, R0, 0x28, RZ, 0xfc, !PT ;  /* 0x00000028001d7812 */ /* 0x000fe200078efcff */
[----:B------:R-:W-:Y:S01]  /*3a80*/  FMUL R50, R83, c[0x0][0x188] ;  /* 0x0000620053327a20 */ /* 0x000fe20000400000 */
[----:B------:R-:W-:-:S02]  /*3a90*/  FSEL R48, R48, -INF , !P3 ;  /* 0xff80000030307808 */ /* 0x000fc40005800000 */
[----:B------:R-:W-:Y:S02]  /*3aa0*/  FSEL R49, R49, -INF , !P0 ;  /* 0xff80000031317808 */ /* 0x000fe40004000000 */
[----:B------:R-:W-:Y:S02]  /*3ab0*/  ISETP.GT.U32.AND P3, PT, R11, R3, PT ;  /* 0x000000030b00720c */ /* 0x000fe40003f64070 */
[C---:B------:R-:W-:Y:S02]  /*3ac0*/  ISETP.GT.U32.AND P0, PT, R29.reuse, R125, PT ;  /* 0x0000007d1d00720c */ /* 0x040fe40003f04070 */
[----:B------:R-:W-:Y:S01]  /*3ad0*/  ISETP.GT.U32.AND P6, PT, R29, R3, PT ;  /* 0x000000031d00720c */ /* 0x000fe20003fc4070 */
[----:B------:R-:W-:Y:S01]  /*3ae0*/  IMAD.X R29, RZ, RZ, R2, P4 ;  /* 0x000000ffff1d7224 */ /* 0x000fe200020e0602 */
[----:B------:R-:W-:Y:S02]  /*3af0*/  LOP3.LUT R11, R0, 0x29, RZ, 0xfc, !PT ;  /* 0x00000029000b7812 */ /* 0x000fe400078efcff */
[----:B------:R-:W-:-:S02]  /*3b00*/  FSEL R50, R50, -INF , !P1 ;  /* 0xff80000032327808 */ /* 0x000fc40004800000 */
[C---:B------:R-:W-:Y:S02]  /*3b10*/  ISETP.GT.U32.AND P4, PT, R11.reuse, R125, PT ;  /* 0x0000007d0b00720c */ /* 0x040fe40003f84070 */
[----:B------:R-:W-:Y:S01]  /*3b20*/  ISETP.GT.U32.AND P1, PT, R11, R3, PT ;  /* 0x000000030b00720c */ /* 0x000fe20003f24070 */
[----:B------:R-:W-:Y:S01]  /*3b30*/  FMUL R11, R64, c[0x0][0x188] ;  /* 0x00006200400b7a20 */ /* 0x000fe20000400000 */
[----:B------:R-:W-:Y:S02]  /*3b40*/  ISETP.GT.U32.AND.EX P3, PT, R29, RZ, PT, P3 ;  /* 0x000000ff1d00720c */ /* 0x000fe40003f64130 */
[----:B------:R-:W-:Y:S02]  /*3b50*/  ISETP.GT.U32.AND.EX P2, PT, R2, RZ, PT, P2 ;  /* 0x000000ff0200720c */ /* 0x000fe40003f44120 */
[----:B------:R-:W-:Y:S02]  /*3b60*/  LOP3.LUT R29, R0, 0x30, RZ, 0xfc, !PT ;  /* 0x00000030001d7812 */ /* 0x000fe400078efcff */
[----:B------:R-:W-:-:S02]  /*3b70*/  FSEL R11, R11, -INF , !P3 ;  /* 0xff8000000b0b7808 */ /* 0x000fc40005800000 */
[----:B------:R-:W-:Y:S02]  /*3b80*/  FSEL R71, R89, -INF , !P2 ;  /* 0xff80000059477808 */ /* 0x000fe40005000000 */
[C---:B------:R-:W-:Y:S02]  /*3b90*/  ISETP.GT.U32.AND P3, PT, R29.reuse, R125, PT ;  /* 0x0000007d1d00720c */ /* 0x040fe40003f64070 */
[----:B------:R-:W-:Y:S02]  /*3ba0*/  ISETP.GT.U32.AND P2, PT, R29, R3, PT ;  /* 0x000000031d00720c */ /* 0x000fe40003f44070 */
[C---:B------:R-:W-:Y:S02]  /*3bb0*/  ISETP.GT.U32.AND.EX P5, PT, R2.reuse, RZ, PT, P5 ;  /* 0x000000ff0200720c */ /* 0x040fe40003fa4150 */
[----:B------:R-:W-:Y:S02]  /*3bc0*/  ISETP.GT.U32.AND.EX P6, PT, R2, RZ, PT, P6 ;  /* 0x000000ff0200720c */ /* 0x000fe40003fc4160 */
[----:B------:R-:W-:-:S02]  /*3bd0*/  LOP3.LUT R29, R0, 0x31, RZ, 0xfc, !PT ;  /* 0x00000031001d7812 */ /* 0x000fc400078efcff */
[----:B------:R-:W-:Y:S02]  /*3be0*/  FSEL R97, R91, -INF , !P5 ;  /* 0xff8000005b617808 */ /* 0x000fe40006800000 */
[----:B------:R-:W-:Y:S02]  /*3bf0*/  FSEL R112, R104, -INF , !P6 ;  /* 0xff80000068707808 */ /* 0x000fe40007000000 */
[C---:B------:R-:W-:Y:S02]  /*3c00*/  ISETP.GT.U32.AND P5, PT, R29.reuse, R125, PT ;  /* 0x0000007d1d00720c */ /* 0x040fe40003fa4070 */
[----:B------:R-:W-:Y:S02]  /*3c10*/  ISETP.GT.U32.AND P6, PT, R29, R3, PT ;  /* 0x000000031d00720c */ /* 0x000fe40003fc4070 */
[----:B------:R-:W-:Y:S02]  /*3c20*/  ISETP.GT.U32.AND.EX P2, PT, R2, RZ, PT, P2 ;  /* 0x000000ff0200720c */ /* 0x000fe40003f44120 */
[----:B------:R-:W-:Y:S01]  /*3c30*/  LOP3.LUT R29, R0, 0x38, RZ, 0xfc, !PT ;  /* 0x00000038001d7812 */ /* 0x000fe200078efcff */
[----:B------:R-:W-:Y:S01]  /*3c40*/  FMUL R104, R105, c[0x0][0x188] ;  /* 0x0000620069687a20 */ /* 0x000fe20000400000 */
[----:B------:R-:W-:-:S02]  /*3c50*/  FSEL R120, R120, -INF , !P2 ;  /* 0xff80000078787808 */ /* 0x000fc40005000000 */
[C---:B------:R-:W-:Y:S02]  /*3c60*/  ISETP.GT.U32.AND P2, PT, R29.reuse, R3, PT ;  /* 0x000000031d00720c */ /* 0x040fe40003f44070 */
[C---:B------:R-:W-:Y:S02]  /*3c70*/  ISETP.GT.U32.AND.EX P1, PT, R2.reuse, RZ, PT, P1 ;  /* 0x000000ff0200720c */ /* 0x040fe40003f24110 */
[C---:B------:R-:W-:Y:S02]  /*3c80*/  ISETP.GT.U32.AND.EX P6, PT, R2.reuse, RZ, PT, P6 ;  /* 0x000000ff0200720c */ /* 0x040fe40003fc4160 */
[----:B------:R-:W-:Y:S02]  /*3c90*/  ISETP.GT.U32.AND.EX P2, PT, R2, RZ, PT, P2 ;  /* 0x000000ff0200720c */ /* 0x000fe40003f44120 */
[----:B------:R-:W-:Y:S02]  /*3ca0*/  FSEL R104, R104, -INF , !P1 ;  /* 0xff80000068687808 */ /* 0x000fe40004800000 */
[----:B------:R-:W-:Y:S01]  /*3cb0*/  ISETP.GT.U32.AND P1, PT, R29, R125, PT ;  /* 0x0000007d1d00720c */ /* 0x000fe20003f24070 */
[----:B------:R-:W-:Y:S01]  /*3cc0*/  FMUL R29, R66, c[0x0][0x188] ;  /* 0x00006200421d7a20 */ /* 0x000fe20000400000 */
[----:B------:R-:W-:-:S02]  /*3cd0*/  FSEL R67, R121, -INF , !P6 ;  /* 0xff80000079437808 */ /* 0x000fc40007000000 */
[-C--:B------:R-:W-:Y:S02]  /*3ce0*/  ISETP.GT.U32.AND P6, PT, R0, R3.reuse, PT ;  /* 0x000000030000720c */ /* 0x080fe40003fc4070 */
[----:B------:R-:W-:Y:S02]  /*3cf0*/  FSEL R66, R32, -INF , !P2 ;  /* 0xff80000020427808 */ /* 0x000fe40005000000 */
[----:B------:R-:W-:Y:S01]  /*3d00*/  ISETP.GE.U32.AND P2, PT, R0, R3, PT ;  /* 0x000000030000720c */ /* 0x000fe20003f46070 */
[----:B------:R-:W-:Y:S01]  /*3d10*/  FMUL R64, R45, c[0x0][0x188] ;  /* 0x000062002d407a20 */ /* 0x000fe20000400000 */
[C---:B------:R-:W-:Y:S02]  /*3d20*/  ISETP.GT.U32.AND.EX P6, PT, R2.reuse, RZ, PT, P6 ;  /* 0x000000ff0200720c */ /* 0x040fe40003fc4160 */
[----:B------:R-:W-:Y:S02]  /*3d30*/  ISETP.GE.U32.AND.EX P2, PT, R2, RZ, PT, P2 ;  /* 0x000000ff0200720c */ /* 0x000fe40003f46120 */
[----:B------:R-:W-:Y:S01]  /*3d40*/  FSEL R45, R44, -INF , !P6 ;  /* 0xff8000002c2d7808 */ /* 0x000fe20007000000 */
[----:B------:R-:W-:Y:S01]  /*3d50*/  FMUL R44, R46, c[0x0][0x188] ;  /* 0x000062002e2c7a20 */ /* 0x000fe20000400000 */
[----:B------:R-:W-:-:S02]  /*3d60*/  FSEL R29, R29, -INF , !P6 ;  /* 0xff8000001d1d7808 */ /* 0x000fc40007000000 */
[----:B------:R-:W-:Y:S02]  /*3d70*/  FSEL R46, R64, -INF , !P2 ;  /* 0xff800000402e7808 */ /* 0x000fe40005000000 */
[CC--:B------:R-:W-:Y:S02]  /*3d80*/  ISETP.GT.U32.AND P6, PT, R0.reuse, R125.reuse, PT ;  /* 0x0000007d0000720c */ /* 0x0c0fe40003fc4070 */
[----:B------:R-:W-:Y:S01]  /*3d90*/  ISETP.GE.U32.AND P2, PT, R0, R125, PT ;  /* 0x0000007d0000720c */ /* 0x000fe20003f46070 */
[----:B------:R-:W-:Y:S01]  /*3da0*/  FMUL R32, R47, c[0x0][0x188] ;  /* 0x000062002f207a20 */ /* 0x000fe20000400000 */
[C---:B------:R-:W-:Y:S02]  /*3db0*/  ISETP.GT.U32.AND.EX P6, PT, R2.reuse, RZ, PT, P6 ;  /* 0x000000ff0200720c */ /* 0x040fe40003fc4160 */
[----:B------:R-:W-:Y:S02]  /*3dc0*/  ISETP.GE.U32.AND.EX P2, PT, R2, RZ, PT, P2 ;  /* 0x000000ff0200720c */ /* 0x000fe40003f46120 */
[----:B------:R-:W-:-:S02]  /*3dd0*/  LOP3.LUT R47, R0, 0x39, RZ, 0xfc, !PT ;  /* 0x00000039002f7812 */ /* 0x000fc400078efcff */
[----:B------:R-:W-:Y:S02]  /*3de0*/  FSEL R44, R44, -INF , !P6 ;  /* 0xff8000002c2c7808 */ /* 0x000fe40007000000 */
[----:B------:R-:W-:Y:S02]  /*3df0*/  FSEL R32, R32, -INF , !P2 ;  /* 0xff80000020207808 */ /* 0x000fe40005000000 */
[C---:B------:R-:W-:Y:S02]  /*3e00*/  ISETP.GT.U32.AND P6, PT, R47.reuse, R3, PT ;  /* 0x000000032f00720c */ /* 0x040fe40003fc4070 */
[----:B------:R-:W-:Y:S02]  /*3e10*/  ISETP.GT.U32.AND P2, PT, R47, R125, PT ;  /* 0x0000007d2f00720c */ /* 0x000fe40003f44070 */
[----:B------:R-:W-:-:S04]  /*3e20*/  FMNMX R47, R45, R46, !PT ;  /* 0x0000002e2d2f7209 */ /* 0x000fc80007800000 */
[----:B------:R-:W-:Y:S02]  /*3e30*/  FMNMX R47, R11, R47, !PT ;  /* 0x0000002f0b2f7209 */ /* 0x000fe40007800000 */
[----:B------:R-:W-:Y:S02]  /*3e40*/  ISETP.GT.U32.AND.EX P6, PT, R2, RZ, PT, P6 ;  /* 0x000000ff0200720c */ /* 0x000fe40003fc4160 */
[----:B------:R-:W-:Y:S02]  /*3e50*/  FMNMX R47, R7, R47, !PT ;  /* 0x0000002f072f7209 */ /* 0x000fe40007800000 */
[----:B------:R-:W-:Y:S02]  /*3e60*/  LOP3.LUT R0, R0, 0x20, RZ, 0xfc, !PT ;  /* 0x0000002000007812 */ /* 0x000fe400078efcff */
[----:B------:R-:W-:Y:S02]  /*3e70*/  FMNMX R47, R53, R47, !PT ;  /* 0x0000002f352f7209 */ /* 0x000fe40007800000 */
[----:B------:R-:W-:-:S02]  /*3e80*/  FSEL R98, R33, -INF , !P6 ;  /* 0xff80000021627808 */ /* 0x000fc40007000000 */
[----:B------:R-:W-:Y:S02]  /*3e90*/  ISETP.GT.U32.AND P6, PT, R0, R3, PT ;  /* 0x000000030000720c */ /* 0x000fe40003fc4070 */
[----:B------:R-:W-:Y:S02]  /*3ea0*/  FMNMX R47, R52, R47, !PT ;  /* 0x0000002f342f7209 */ /* 0x000fe40007800000 */
[----:B------:R-:W-:Y:S02]  /*3eb0*/  ISETP.GT.U32.AND.EX P6, PT, R2, RZ, PT, P6 ;  /* 0x000000ff0200720c */ /* 0x000fe40003fc4160 */
[----:B------:R-:W-:Y:S02]  /*3ec0*/  FMNMX R47, R49, R47, !PT ;  /* 0x0000002f312f7209 */ /* 0x000fe40007800000 */
[----:B------:R-:W-:Y:S02]  /*3ed0*/  FSEL R96, R88, -INF , !P6 ;  /* 0xff80000058607808 */ /* 0x000fe40007000000 */
[----:B------:R-:W-:-:S02]  /*3ee0*/  ISETP.GT.U32.AND P6, PT, R0, R125, PT ;  /* 0x0000007d0000720c */ /* 0x000fc40003fc4070 */
[----:B------:R-:W-:Y:S02]  /*3ef0*/  FMNMX R0, R48, R47, !PT ;  /* 0x0000002f30007209 */ /* 0x000fe40007800000 */
[----:B------:R-:W-:Y:S02]  /*3f00*/  FMNMX R33, R44, R32, !PT ;  /* 0x000000202c217209 */ /* 0x000fe40007800000 */
[----:B------:R-:W-:Y:S02]  /*3f10*/  FMNMX R0, R96, R0, !PT ;  /* 0x0000000060007209 */ /* 0x000fe40007800000 */
[----:B------:R-:W-:Y:S02]  /*3f20*/  FMNMX R33, R29, R33, !PT ;  /* 0x000000211d217209 */ /* 0x000fe40007800000 */
[----:B------:R-:W-:Y:S02]  /*3f30*/  FMNMX R0, R71, R0, !PT ;  /* 0x0000000047007209 */ /* 0x000fe40007800000 */
[----:B------:R-:W-:-:S02]  /*3f40*/  FMNMX R33, R8, R33, !PT ;  /* 0x0000002108217209 */ /* 0x000fc40007800000 */
[----:B------:R-:W-:Y:S02]  /*3f50*/  FMNMX R0, R112, R0, !PT ;  /* 0x0000000070007209 */ /* 0x000fe40007800000 */
[----:B------:R-:W-:Y:S02]  /*3f60*/  FMNMX R33, R57, R33, !PT ;  /* 0x0000002139217209 */ /* 0x000fe40007800000 */
[----:B------:R-:W-:Y:S02]  /*3f70*/  FMNMX R0, R104, R0, !PT ;  /* 0x0000000068007209 */ /* 0x000fe40007800000 */
[----:B------:R-:W-:Y:S02]  /*3f80*/  FMNMX R33, R55, R33, !PT ;  /* 0x0000002137217209 */ /* 0x000fe40007800000 */
[----:B------:R-:W-:Y:S02]  /*3f90*/  FMNMX R0, R120, R0, !PT ;  /* 0x0000000078007209 */ /* 0x000fe40007800000 */
[----:B------:R-:W-:-:S02]  /*3fa0*/  ISETP.GT.U32.AND.EX P6, PT, R2, RZ, PT, P6 ;  /* 0x000000ff0200720c */ /* 0x000fc40003fc4160 */
[----:B------:R-:W-:Y:S01]  /*3fb0*/  FMNMX R33, R51, R33, !PT ;  /* 0x0000002133217209 */ /* 0x000fe20007800000 */
[----:B------:R-:W-:Y:S01]  /*3fc0*/  IMAD.MOV.U32 R64, RZ, RZ, R97 ;  /* 0x000000ffff407224 */ /* 0x000fe200078e0061 */
[----:B------:R-:W-:Y:S02]  /*3fd0*/  FMNMX R0, R67, R0, !PT ;  /* 0x0000000043007209 */ /* 0x000fe40007800000 */
[----:B------:R-:W-:Y:S02]  /*3fe0*/  FSEL R97, R90, -INF , !P6 ;  /* 0xff8000005a617808 */ /* 0x000fe40007000000 */
[----:B------:R-:W-:Y:S02]  /*3ff0*/  FMNMX R33, R50, R33, !PT ;  /* 0x0000002132217209 */ /* 0x000fe40007800000 */
[----:B------:R-:W-:Y:S02]  /*4000*/  FMNMX R0, R66, R0, !PT ;  /* 0x0000000042007209 */ /* 0x000fe40007800000 */
[----:B------:R-:W-:-:S02]  /*4010*/  ISETP.GT.U32.AND.EX P0, PT, R2, RZ, PT, P0 ;  /* 0x000000ff0200720c */ /* 0x000fc40003f04100 */
[----:B------:R-:W-:Y:S01]  /*4020*/  FMNMX R33, R97, R33, !PT ;  /* 0x0000002161217209 */ /* 0x000fe20007800000 */
[----:B------:R0:W-:Y:S01]  /*4030*/  STL [R1+0x7c], R98 ;  /* 0x00007c6201007387 */ /* 0x0001e20000100800 */
[----:B------:R-:W-:Y:S02]  /*4040*/  FMNMX R0, R98, R0, !PT ;  /* 0x0000000062007209 */ /* 0x000fe40007800000 */
[----:B------:R-:W-:Y:S01]  /*4050*/  ISETP.GT.U32.AND.EX P4, PT, R2, RZ, PT, P4 ;  /* 0x000000ff0200720c */ /* 0x000fe20003f84140 */
[----:B------:R-:W2:Y:S01]  /*4060*/  LDL.LU R3, [R1+0x38] ;  /* 0x0000380001037983 */ /* 0x000ea20000300800 */
[----:B------:R-:W-:Y:S02]  /*4070*/  FSEL R99, R99, -INF , !P0 ;  /* 0xff80000063637808 */ /* 0x000fe40004000000 */
[----:B------:R-:W-:Y:S01]  /*4080*/  FMNMX R33, R64, R33, !PT ;  /* 0x0000002140217209 */ /* 0x000fe20007800000 */
[----:B0-----:R-:W-:Y:S01]  /*4090*/  FMUL R98, R107, c[0x0][0x188] ;  /* 0x000062006b627a20 */ /* 0x001fe20000400000 */
[----:B------:R-:W-:-:S02]  /*40a0*/  ISETP.GT.U32.AND.EX P3, PT, R2, RZ, PT, P3 ;  /* 0x000000ff0200720c */ /* 0x000fc40003f64130 */
[----:B------:R-:W-:Y:S02]  /*40b0*/  FMNMX R33, R99, R33, !PT ;  /* 0x0000002163217209 */ /* 0x000fe40007800000 */
[----:B------:R-:W-:Y:S02]  /*40c0*/  FSEL R98, R98, -INF , !P4 ;  /* 0xff80000062627808 */ /* 0x000fe40006000000 */
[----:B------:R-:W-:Y:S02]  /*40d0*/  FSEL R47, R122, -INF , !P3 ;  /* 0xff8000007a2f7808 */ /* 0x000fe40005800000 */
[----:B------:R-:W-:Y:S02]  /*40e0*/  ISETP.GT.U32.AND.EX P5, PT, R2, RZ, PT, P5 ;  /* 0x000000ff0200720c */ /* 0x000fe40003fa4150 */
[----:B------:R-:W-:Y:S02]  /*40f0*/  FMNMX R33, R98, R33, !PT ;  /* 0x0000002162217209 */ /* 0x000fe40007800000 */
[----:B------:R-:W-:-:S02]  /*4100*/  ISETP.GT.U32.AND.EX P1, PT, R2, RZ, PT, P1 ;  /* 0x000000ff0200720c */ /* 0x000fc40003f24110 */
[----:B------:R-:W-:Y:S01]  /*4110*/  ISETP.GT.U32.AND.EX P2, PT, R2, RZ, PT, P2 ;  /* 0x000000ff0200720c */ /* 0x000fe20003f44120 */
[----:B------:R0:W-:Y:S01]  /*4120*/  STL [R1+0x78], R47 ;  /* 0x0000782f01007387 */ /* 0x0001e20000100800 */
[----:B------:R-:W-:Y:S02]  /*4130*/  FSEL R72, R123, -INF , !P5 ;  /* 0xff8000007b487808 */ /* 0x000fe40006800000 */
[----:B------:R-:W-:-:S03]  /*4140*/  FMNMX R33, R47, R33, !PT ;  /* 0x000000212f217209 */ /* 0x000fc60007800000 */
[----:B------:R-:W-:Y:S01]  /*4150*/  STL [R1+0x74], R72 ;  /* 0x0000744801007387 */ /* 0x000fe20000100800 */
[----:B0-----:R-:W-:Y:S02]  /*4160*/  FSEL R47, R34, -INF , !P1 ;  /* 0xff800000222f7808 */ /* 0x001fe40004800000 */
[----:B------:R-:W-:-:S03]  /*4170*/  FSEL R34, R35, -INF , !P2 ;  /* 0xff80000023227808 */ /* 0x000fc60005000000 */
[----:B------:R-:W-:Y:S04]  /*4180*/  STL [R1+0x70], R47 ;  /* 0x0000702f01007387 */ /* 0x000fe80000100800 */
[----:B------:R-:W-:Y:S04]  /*4190*/  STL [R1+0x6c], R34 ;  /* 0x00006c2201007387 */ /* 0x000fe80000100800 */
[----:B------:R-:W2:Y:S04]  /*41a0*/  LDL.LU R35, [R1+0x3c] ;  /* 0x00003c0001237983 */ /* 0x000ea80000300800 */
[----:B------:R-:W0:Y:S01]  /*41b0*/  SHFL.BFLY PT, R2, R0, 0x2, 0x1f ;  /* 0x0c401f0000027f89 */ /* 0x000e2200000e0000 */
[----:B------:R-:W-:-:S04]  /*41c0*/  FMNMX R33, R72, R33, !PT ;  /* 0x0000002148217209 */ /* 0x000fc80007800000 */
[----:B------:R-:W-:Y:S01]  /*41d0*/  FMNMX R33, R47, R33, !PT ;  /* 0x000000212f217209 */ /* 0x000fe20007800000 */
[----:B------:R-:W1:Y:S03]  /*41e0*/  S2R R115, SR_TID.X ;  /* 0x0000000000737919 */ /* 0x000e660000002100 */
[----:B------:R-:W-:-:S05]  /*41f0*/  FMNMX R33, R34, R33, !PT ;  /* 0x0000002122217209 */ /* 0x000fca0007800000 */
[----:B------:R-:W3:Y:S01]  /*4200*/  SHFL.BFLY PT, R34, R33, 0x2, 0x1f ;  /* 0x0c401f0021227f89 */ /* 0x000ee200000e0000 */
[----:B0-----:R-:W-:-:S05]  /*4210*/  FMNMX R2, R0, R2, !PT ;  /* 0x0000000200027209 */ /* 0x001fca0007800000 */
[----:B------:R-:W0:Y:S01]  /*4220*/  SHFL.BFLY PT, R0, R2, 0x1, 0x1f ;  /* 0x0c201f0002007f89 */ /* 0x000e2200000e0000 */
[C---:B-1----:R-:W-:Y:S02]  /*4230*/  LOP3.LUT R125, R115.reuse, 0x1ff, RZ, 0xc0, !PT ;  /* 0x000001ff737d7812 */ /* 0x042fe400078ec0ff */
[----:B------:R-:W-:-:S03]  /*4240*/  LOP3.LUT R74, R115, 0x1c0, RZ, 0xc0, !PT ;  /* 0x000001c0734a7812 */ /* 0x000fc600078ec0ff */
[----:B------:R-:W-:Y:S01]  /*4250*/  IMAD.SHL.U32 R73, R125, 0x2, RZ ;  /* 0x000000027d497824 */ /* 0x000fe200078e00ff */
[----:B------:R-:W-:Y:S02]  /*4260*/  SHF.R.U32.HI R74, RZ, 0x2, R74 ;  /* 0x00000002ff4a7819 */ /* 0x000fe4000001164a */
[----:B---3--:R-:W-:Y:S02]  /*4270*/  FMNMX R34, R33, R34, !PT ;  /* 0x0000002221227209 */ /* 0x008fe40007800000 */
[----:B------:R-:W-:-:S05]  /*4280*/  LOP3.LUT R73, R73, R74, RZ, 0x3c, !PT ;  /* 0x0000004a49497212 */ /* 0x000fca00078e3cff */
[----:B------:R-:W-:Y:S01]  /*4290*/  STS.U16 [R73+0x10000], R70 ;  /* 0x0100004649007388 */ /* 0x000fe20000000400 */
[----:B0-----:R-:W-:-:S03]  /*42a0*/  FMNMX R2, R2, R0, !PT ;  /* 0x0000000002027209 */ /* 0x001fc60007800000 */
[----:B------:R-:W0:Y:S04]  /*42b0*/  SHFL.BFLY PT, R0, R34, 0x1, 0x1f ;  /* 0x0c201f0022007f89 */ /* 0x000e2800000e0000 */
[----:B------:R-:W-:Y:S04]  /*42c0*/  STS.U16 [R73+0x10400], R69 ;  /* 0x0104004549007388 */ /* 0x000fe80000000400 */
[----:B------:R-:W-:Y:S04]  /*42d0*/  STS.U16 [R73+0x10800], R68 ;  /* 0x0108004449007388 */ /* 0x000fe80000000400 */
[----:B------:R-:W-:Y:S04]  /*42e0*/  STS.U16 [R73+0x10c00], R59 ;  /* 0x010c003b49007388 */ /* 0x000fe80000000400 */
[----:B------:R-:W-:Y:S04]  /*42f0*/  STS.U16 [R73+0x11000], R58 ;  /* 0x0110003a49007388 */ /* 0x000fe80000000400 */
[----:B------:R-:W-:Y:S04]  /*4300*/  STS.U16 [R73+0x11400], R5 ;  /* 0x0114000549007388 */ /* 0x000fe80000000400 */
[----:B------:R1:W-:Y:S04]  /*4310*/  STS.U16 [R73+0x11800], R6 ;  /* 0x0118000649007388 */ /* 0x0003e80000000400 */
[----:B------:R-:W-:Y:S04]  /*4320*/  STS.U16 [R73+0x11c00], R65 ;  /* 0x011c004149007388 */ /* 0x000fe80000000400 */
[----:B------:R-:W-:Y:S04]  /*4330*/  STS.U16 [R73+0x12000], R56 ;  /* 0x0120003849007388 */ /* 0x000fe80000000400 */
[----:B------:R-:W-:Y:S04]  /*4340*/  STS.U16 [R73+0x12400], R31 ;  /* 0x0124001f49007388 */ /* 0x000fe80000000400 */
[----:B------:R3:W-:Y:S04]  /*4350*/  STS.U16 [R73+0x12800], R4 ;  /* 0x0128000449007388 */ /* 0x0007e80000000400 */
[----:B----4-:R-:W-:Y:S04]  /*4360*/  STS.U16 [R73+0x12c00], R30 ;  /* 0x012c001e49007388 */ /* 0x010fe80000000400 */
[----:B------:R-:W-:Y:S04]  /*4370*/  STS.U16 [R73+0x13000], R54 ;  /* 0x0130003649007388 */ /* 0x000fe80000000400 */
[----:B------:R-:W-:Y:S04]  /*4380*/  STS.U16 [R73+0x13400], R28 ;  /* 0x0134001c49007388 */ /* 0x000fe80000000400 */
[----:B------:R-:W-:Y:S04]  /*4390*/  STS.U16 [R73+0x13800], R9 ;  /* 0x0138000949007388 */ /* 0x000fe80000000400 */
[----:B------:R-:W-:Y:S04]  /*43a0*/  STS.U16 [R73+0x13c00], R10 ;  /* 0x013c000a49007388 */ /* 0x000fe80000000400 */
[----:B------:R-:W-:Y:S01]  /*43b0*/  BAR.SYNC.DEFER_BLOCKING 0x0 ;  /* 0x0000000000007b1d */ /* 0x000fe20000010000 */
[----:B0-----:R-:W-:-:S02]  /*43c0*/  FMNMX R0, R34, R0, !PT ;  /* 0x0000000022007209 */ /* 0x001fc40007800000 */
[----:B------:R-:W-:-:S03]  /*43d0*/  MOV R70, R112 ;  /* 0x0000007000467202 */ /* 0x000fc60000000f00 */
[----:B------:R-:W-:Y:S04]  /*43e0*/  LDSM.16.M88.4 R80, [R124+0x11400] ;  /* 0x011400007c50783b */ /* 0x000fe80000000200 */
[----:B------:R-:W-:Y:S01]  /*43f0*/  LDSM.16.M88.4 R88, [R124+0x11800] ;  /* 0x011800007c58783b */ /* 0x000fe20000000200 */
[----:B--2---:R-:W-:-:S05]  /*4400*/  FMNMX R2, R2, R3, !PT ;  /* 0x0000000302027209 */ /* 0x004fca0007800000 */
[--C-:B------:R-:W-:Y:S02]  /*4410*/  FADD R7, R7, -R2.reuse ;  /* 0x8000000207077221 */ /* 0x100fe40000000000 */
[--C-:B------:R-:W-:Y:S02]  /*4420*/  FADD R11, R11, -R2.reuse ;  /* 0x800000020b0b7221 */ /* 0x100fe40000000000 */
[--C-:B------:R-:W-:Y:S02]  /*4430*/  FADD R45, R45, -R2.reuse ;  /* 0x800000022d2d7221 */ /* 0x100fe40000000000 */
[----:B------:R-:W-:Y:S02]  /*4440*/  FMUL R7, R7, 1.4426950216293334961 ;  /* 0x3fb8aa3b07077820 */ /* 0x000fe40000400000 */
[----:B------:R-:W-:Y:S02]  /*4450*/  FADD R46, R46, -R2 ;  /* 0x800000022e2e7221 */ /* 0x000fe40000000000 */
[----:B------:R-:W-:Y:S01]  /*4460*/  FMUL R11, R11, 1.4426950216293334961 ;  /* 0x3fb8aa3b0b0b7820 */ /* 0x000fe20000400000 */
[----:B-1----:R-:W-:Y:S01]  /*4470*/  MUFU.EX2 R6, R7 ;  /* 0x0000000700067308 */ /* 0x002fe20000000800 */
[----:B------:R-:W-:-:S02]  /*4480*/  FMUL R45, R45, 1.4426950216293334961 ;  /* 0x3fb8aa3b2d2d7820 */ /* 0x000fc40000400000 */
[----:B------:R-:W-:-:S05]  /*4490*/  FMUL R46, R46, 1.4426950216293334961 ;  /* 0x3fb8aa3b2e2e7820 */ /* 0x000fca0000400000 */
[----:B------:R-:W-:Y:S01]  /*44a0*/  MUFU.EX2 R122, R11 ;  /* 0x0000000b007a7308 */ /* 0x000fe20000000800 */
[----:B------:R-:W-:Y:S01]  /*44b0*/  FADD R5, -R2, R3 ;  /* 0x0000000302057221 */ /* 0x000fe20000000100 */
[----:B------:R-:W-:-:S05]  /*44c0*/  FMNMX R0, R0, R35, !PT ;  /* 0x0000002300007209 */ /* 0x000fca0007800000 */
[----:B------:R-:W-:-:S04]  /*44d0*/  FADD R8, R8, -R0 ;  /* 0x8000000008087221 */ /* 0x000fc80000000000 */
[----:B------:R-:W-:Y:S01]  /*44e0*/  FMUL R8, R8, 1.4426950216293334961 ;  /* 0x3fb8aa3b08087820 */ /* 0x000fe20000400000 */
[----:B------:R-:W0:Y:S01]  /*44f0*/  MUFU.EX2 R47, R45 ;  /* 0x0000002d002f7308 */ /* 0x000e220000000800 */
[----:B------:R-:W-:-:S07]  /*4500*/  FADD R44, R44, -R0 ;  /* 0x800000002c2c7221 */ /* 0x000fce0000000000 */
[----:B------:R1:W-:Y:S01]  /*4510*/  MUFU.EX2 R7, R8 ;  /* 0x0000000800077308 */ /* 0x0003e20000000800 */
[----:B------:R-:W-:Y:S01]  /*4520*/  FADD R32, R32, -R0 ;  /* 0x8000000020207221 */ /* 0x000fe20000000000 */
[----:B-1----:R-:W1:Y:S06]  /*4530*/  LDSM.16.M88.4 R8, [R124+0x10800] ;  /* 0x010800007c08783b */ /* 0x002e6c0000000200 */
[----:B------:R-:W2:Y:S01]  /*4540*/  MUFU.EX2 R72, R46 ;  /* 0x0000002e00487308 */ /* 0x000ea20000000800 */
[----:B------:R-:W-:Y:S02]  /*4550*/  FMUL R5, R5, 1.4426950216293334961 ;  /* 0x3fb8aa3b05057820 */ /* 0x000fe40000400000 */
[----:B---3--:R-:W-:-:S02]  /*4560*/  FADD R4, -R0, R35 ;  /* 0x0000002300047221 */ /* 0x008fc40000000100 */
[----:B------:R-:W-:Y:S02]  /*4570*/  FADD R29, R29, -R0 ;  /* 0x800000001d1d7221 */ /* 0x000fe40000000000 */
[----:B------:R-:W-:Y:S02]  /*4580*/  FMUL R44, R44, 1.4426950216293334961 ;  /* 0x3fb8aa3b2c2c7820 */ /* 0x000fe40000400000 */
[----:B------:R-:W-:Y:S01]  /*4590*/  FMUL R32, R32, 1.4426950216293334961 ;  /* 0x3fb8aa3b20207820 */ /* 0x000fe20000400000 */
[----:B------:R-:W3:Y:S01]  /*45a0*/  MUFU.EX2 R3, R5 ;  /* 0x0000000500037308 */ /* 0x000ee20000000800 */
[----:B------:R-:W-:Y:S02]  /*45b0*/  FMUL R4, R4, 1.4426950216293334961 ;  /* 0x3fb8aa3b04047820 */ /* 0x000fe40000400000 */
[----:B------:R-:W-:Y:S01]  /*45c0*/  FMUL R29, R29, 1.4426950216293334961 ;  /* 0x3fb8aa3b1d1d7820 */ /* 0x000fe20000400000 */
[----:B0-----:R-:W-:Y:S04]  /*45d0*/  STL [R1+0x60], R47 ;  /* 0x0000602f01007387 */ /* 0x001fe80000100800 */
[----:B------:R-:W0:Y:S01]  /*45e0*/  MUFU.EX2 R45, R44 ;  /* 0x0000002c002d7308 */ /* 0x000e220000000800 */
[----:B--2---:R-:W-:Y:S07]  /*45f0*/  STL [R1+0x5c], R72 ;  /* 0x00005c4801007387 */ /* 0x004fee0000100800 */
[----:B------:R-:W2:Y:S08]  /*4600*/  MUFU.EX2 R5, R32 ;  /* 0x0000002000057308 */ /* 0x000eb00000000800 */
[----:B------:R4:W0:Y:S08]  /*4610*/  MUFU.EX2 R125, R4 ;  /* 0x00000004007d7308 */ /* 0x0008300000000800 */
[----:B------:R0:W1:Y:S01]  /*4620*/  MUFU.EX2 R121, R29 ;  /* 0x0000001d00797308 */ /* 0x0000620000000800 */
[----:B----4-:R-:W-:Y:S01]  /*4630*/  F2FP.PACK_AB R4, R72, R47 ;  /* 0x0000002f4804723e */ /* 0x010fe200000000ff */
[----:B------:R4:W-:Y:S04]  /*4640*/  STL [R1+0x68], R6 ;  /* 0x0000680601007387 */ /* 0x0009e80000100800 */
[----:B------:R-:W1:Y:S01]  /*4650*/  LDSM.16.M88.4 R72, [R124+0x11000] ;  /* 0x011000007c48783b */ /* 0x000e620000000200 */
[----:B---3--:R-:W-:-:S03]  /*4660*/  FMUL R16, R3, R16 ;  /* 0x0000001003107220 */ /* 0x008fc60000400000 */
[----:B0-----:R-:W-:Y:S01]  /*4670*/  STL [R1+0x58], R45 ;  /* 0x0000582d01007387 */ /* 0x001fe20000100800 */
[----:B------:R-:W-:Y:S01]  /*4680*/  FMUL R17, R3, R17 ;  /* 0x0000001103117220 */ /* 0x000fe20000400000 */
[----:B----4-:R-:W-:Y:S02]  /*4690*/  F2FP.PACK_AB R6, R6, R122 ;  /* 0x0000007a0606723e */ /* 0x010fe400000000ff */
[----:B--2---:R0:W-:Y:S01]  /*46a0*/  STL [R1+0x54], R5 ;  /* 0x0000540501007387 */ /* 0x0041e20000100800 */
[C---:B------:R-:W-:Y:S02]  /*46b0*/  FMUL R18, R125.reuse, R18 ;  /* 0x000000127d127220 */ /* 0x040fe40000400000 */
[----:B------:R-:W-:Y:S01]  /*46c0*/  FMUL R19, R125, R19 ;  /* 0x000000137d137220 */ /* 0x000fe20000400000 */
[----:B------:R1:W-:Y:S04]  /*46d0*/  STL [R1+0x64], R7 ;  /* 0x0000640701007387 */ /* 0x0003e80000100800 */
[----:B------:R-:W2:Y:S01]  /*46e0*/  LDSM.16.M88.4 R32, [R124+0x10000] ;  /* 0x010000007c20783b */ /* 0x000ea20000000200 */
[----:B0-----:R-:W-:-:S03]  /*46f0*/  F2FP.PACK_AB R5, R5, R45 ;  /* 0x0000002d0505723e */ /* 0x001fc600000000ff */
[----:B------:R-:W0:Y:S01]  /*4700*/  LDSM.16.M88.4 R28, [R124+0x10400] ;  /* 0x010400007c1c783b */ /* 0x000e220000000200 */
[----:B-1----:R-:W-:Y:S01]  /*4710*/  F2FP.PACK_AB R7, R7, R121 ;  /* 0x000000790707723e */ /* 0x002fe200000000ff */
[--C-:B------:R-:W-:Y:S02]  /*4720*/  FADD R49, R49, -R2.reuse ;  /* 0x8000000231317221 */ /* 0x100fe40000000000 */
[----:B------:R-:W-:Y:S04]  /*4730*/  LDSM.16.M88.4 R44, [R124+0x10c00] ;  /* 0x010c00007c2c783b */ /* 0x000fe80000000200 */
[----:B------:R-:W-:Y:S07]  /*4740*/  HMMA.16816.F32 R16, R4, R8, R16 ;  /* 0x000000080410723c */ /* 0x000fee0000001810 */
[----:B------:R-:W-:-:S04]  /*4750*/  FADD R8, R48, -R2 ;  /* 0x8000000230087221 */ /* 0x000fc80000000000 */
[----:B------:R-:W-:Y:S02]  /*4760*/  FMUL R8, R8, 1.4426950216293334961 ;  /* 0x3fb8aa3b08087820 */ /* 0x000fe40000400000 */
[----:B------:R-:W-:Y:S02]  /*4770*/  FADD R51, R51, -R0 ;  /* 0x8000000033337221 */ /* 0x000fe40000000000 */
[----:B------:R1:W-:Y:S01]  /*4780*/  MUFU.EX2 R59, R8 ;  /* 0x00000008003b7308 */ /* 0x0003e20000000800 */
[----:B------:R-:W-:Y:S02]  /*4790*/  FADD R106, R53, -R2 ;  /* 0x80000002356a7221 */ /* 0x000fe40000000000 */
[----:B------:R-:W-:Y:S02]  /*47a0*/  FMUL R49, R49, 1.4426950216293334961 ;  /* 0x3fb8aa3b31317820 */ /* 0x000fe40000400000 */
[C---:B------:R-:W-:Y:S02]  /*47b0*/  FMUL R24, R3.reuse, R24 ;  /* 0x0000001803187220 */ /* 0x040fe40000400000 */
[----:B------:R-:W-:-:S02]  /*47c0*/  FMUL R25, R3, R25 ;  /* 0x0000001903197220 */ /* 0x000fc40000400000 */
[----:B-1----:R-:W-:Y:S02]  /*47d0*/  FADD R8, R50, -R0 ;  /* 0x8000000032087221 */ /* 0x002fe40000000000 */
[C---:B------:R-:W-:Y:S02]  /*47e0*/  FMUL R26, R125.reuse, R26 ;  /* 0x0000001a7d1a7220 */ /* 0x040fe40000400000 */
[----:B------:R-:W-:Y:S02]  /*47f0*/  FMUL R27, R125, R27 ;  /* 0x0000001b7d1b7220 */ /* 0x000fe40000400000 */
[----:B------:R-:W-:Y:S02]  /*4800*/  FADD R52, R52, -R2 ;  /* 0x8000000234347221 */ /* 0x000fe40000000000 */
[--C-:B------:R-:W-:Y:S02]  /*4810*/  FADD R57, R57, -R0.reuse ;  /* 0x8000000039397221 */ /* 0x100fe40000000000 */
[----:B------:R-:W-:-:S02]  /*4820*/  FADD R55, R55, -R0 ;  /* 0x8000000037377221 */ /* 0x000fc40000000000 */
[----:B------:R-:W-:Y:S01]  /*4830*/  FMUL R51, R51, 1.4426950216293334961 ;  /* 0x3fb8aa3b33337820 */ /* 0x000fe20000400000 */
[----:B------:R-:W1:Y:S01]  /*4840*/  MUFU.EX2 R58, R49 ;  /* 0x00000031003a7308 */ /* 0x000e620000000800 */
[----:B------:R-:W-:Y:S02]  /*4850*/  FMUL R106, R106, 1.4426950216293334961 ;  /* 0x3fb8aa3b6a6a7820 */ /* 0x000fe40000400000 */
[----:B------:R-:W-:Y:S02]  /*4860*/  FMUL R8, R8, 1.4426950216293334961 ;  /* 0x3fb8aa3b08087820 */ /* 0x000fe40000400000 */
[----:B------:R-:W-:Y:S02]  /*4870*/  FMUL R52, R52, 1.4426950216293334961 ;  /* 0x3fb8aa3b34347820 */ /* 0x000fe40000400000 */
[----:B------:R-:W-:Y:S01]  /*4880*/  FMUL R57, R57, 1.4426950216293334961 ;  /* 0x3fb8aa3b39397820 */ /* 0x000fe20000400000 */
[----:B------:R3:W4:Y:S01]  /*4890*/  MUFU.EX2 R54, R51 ;  /* 0x0000003300367308 */ /* 0x0007220000000800 */
[----:B------:R-:W-:Y:S01]  /*48a0*/  FMUL R55, R55, 1.4426950216293334961 ;  /* 0x3fb8aa3b37377820 */ /* 0x000fe20000400000 */
[----:B------:R-:W-:Y:S06]  /*48b0*/  HMMA.16816.F32 R24, R4, R72, R24 ;  /* 0x000000480418723c */ /* 0x000fec0000001818 */
[----:B------:R-:W-:Y:S01]  /*48c0*/  MUFU.EX2 R56, R8 ;  /* 0x0000000800387308 */ /* 0x000fe20000000800 */
[----:B-1----:R-:W-:Y:S01]  /*48d0*/  STL [R1+0x48], R58 ;  /* 0x0000483a01007387 */ /* 0x002fe20000100800 */
[----:B------:R-:W-:-:S02]  /*48e0*/  FMUL R108, R3, R108 ;  /* 0x0000006c036c7220 */ /* 0x000fc40000400000 */
[----:B------:R-:W-:Y:S02]  /*48f0*/  FMUL R109, R3, R109 ;  /* 0x0000006d036d7220 */ /* 0x000fe40000400000 */
[C---:B------:R-:W-:Y:S02]  /*4900*/  FMUL R110, R125.reuse, R110 ;  /* 0x0000006e7d6e7220 */ /* 0x040fe40000400000 */
[----:B------:R-:W-:Y:S01]  /*4910*/  FMUL R111, R125, R111 ;  /* 0x0000006f7d6f7220 */ /* 0x000fe20000400000 */
[----:B------:R-:W-:Y:S01]  /*4920*/  MUFU.EX2 R106, R106 ;  /* 0x0000006a006a7308 */ /* 0x000fe20000000800 */
[----:B------:R-:W-:Y:S01]  /*4930*/  FMUL R12, R3, R12 ;  /* 0x0000000c030c7220 */ /* 0x000fe20000400000 */
[----:B------:R-:W-:Y:S01]  /*4940*/  F2FP.PACK_AB R114, R59, R58 ;  /* 0x0000003a3b72723e */ /* 0x000fe200000000ff */
[----:B------:R-:W-:Y:S01]  /*4950*/  FMUL R13, R3, R13 ;  /* 0x0000000d030d7220 */ /* 0x000fe20000400000 */
[----:B---3--:R-:W1:Y:S04]  /*4960*/  LDSM.16.M88.4 R48, [R124+0x12400] ;  /* 0x012400007c30783b */ /* 0x008e680000000200 */
[----:B------:R-:W3:Y:S08]  /*4970*/  MUFU.EX2 R123, R52 ;  /* 0x00000034007b7308 */ /* 0x000ef00000000800 */
[----:B------:R-:W-:Y:S08]  /*4980*/  MUFU.EX2 R105, R57 ;  /* 0x0000003900697308 */ /* 0x000ff00000000800 */
[----:B------:R-:W0:Y:S01]  /*4990*/  MUFU.EX2 R107, R55 ;  /* 0x00000037006b7308 */ /* 0x000e220000000800 */
[----:B------:R2:W-:Y:S01]  /*49a0*/  STL [R1+0x50], R59 ;  /* 0x0000503b01007387 */ /* 0x0005e20000100800 */
[----:B------:R-:W-:-:S02]  /*49b0*/  FMUL R14, R125, R14 ;  /* 0x0000000e7d0e7220 */ /* 0x000fc40000400000 */
[----:B------:R-:W-:Y:S01]  /*49c0*/  FMUL R15, R125, R15 ;  /* 0x0000000f7d0f7220 */ /* 0x000fe20000400000 */
[----:B----4-:R-:W-:Y:S01]  /*49d0*/  STL [R1+0x44], R54 ;  /* 0x0000443601007387 */ /* 0x010fe20000100800 */
[----:B---3--:R-:W-:-:S03]  /*49e0*/  F2FP.PACK_AB R112, R123, R106 ;  /* 0x0000006a7b70723e */ /* 0x008fc600000000ff */
[----:B------:R3:W-:Y:S01]  /*49f0*/  STL [R1+0x4c], R56 ;  /* 0x00004c3801007387 */ /* 0x0007e20000100800 */
[----:B------:R-:W-:-:S03]  /*4a00*/  F2FP.PACK_AB R115, R56, R54 ;  /* 0x000000363873723e */ /* 0x000fc600000000ff */
[----:B--2---:R-:W2:Y:S01]  /*4a10*/  LDL.LU R59, [R1+0x20] ;  /* 0x00002000013b7983 */ /* 0x004ea20000300800 */
[----:B0-----:R-:W-:-:S03]  /*4a20*/  F2FP.PACK_AB R113, R107, R105 ;  /* 0x000000696b71723e */ /* 0x001fc600000000ff */
[----:B------:R-:W4:Y:S01]  /*4a30*/  LDL.LU R58, [R1+0x24] ;  /* 0x00002400013a7983 */ /* 0x000f220000300800 */
[C---:B------:R-:W-:Y:S03]  /*4a40*/  HMMA.16816.F32 R108, R4.reuse, R32, R108 ;  /* 0x00000020046c723c */ /* 0x040fe6000000186c */
[----:B------:R-:W4:Y:S04]  /*4a50*/  LDL.LU R57, [R1+0x28] ;  /* 0x0000280001397983 */ /* 0x000f280000300800 */
[----:B------:R-:W4:Y:S01]  /*4a60*/  LDL.LU R9, [R1+0x2c] ;  /* 0x00002c0001097983 */ /* 0x000f220000300800 */
[----:B------:R-:W-:Y:S03]  /*4a70*/  HMMA.16816.F32 R12, R4, R28, R12 ;  /* 0x0000001c040c723c */ /* 0x000fe6000000180c */
[----:B---3--:R-:W3:Y:S04]  /*4a80*/  LDL.LU R56, [R1+0x10] ;  /* 0x0000100001387983 */ /* 0x008ee80000300800 */
[----:B------:R-:W3:Y:S01]  /*4a90*/  LDL.LU R33, [R1+0x14] ;  /* 0x0000140001217983 */ /* 0x000ee20000300800 */
[----:B------:R-:W-:Y:S03]  /*4aa0*/  HMMA.16816.F32 R72, R112, R74, R24 ;  /* 0x0000004a7048723c */ /* 0x000fe60000001818 */
[----:B------:R-:W3:Y:S04]  /*4ab0*/  LDL.LU R29, [R1+0x18] ;  /* 0x00001800011d7983 */ /* 0x000ee80000300800 */
[----:B------:R-:W3:Y:S04]  /*4ac0*/  LDL.LU R28, [R1+0x1c] ;  /* 0x00001c00011c7983 */ /* 0x000ee80000300800 */
[----:B------:R-:W3:Y:S04]  /*4ad0*/  LDL.LU R32, [R1] ;  /* 0x0000000001207983 */ /* 0x000ee80000300800 */
[----:B------:R-:W3:Y:S04]  /*4ae0*/  LDL.LU R26, [R1+0x4] ;  /* 0x00000400011a7983 */ /* 0x000ee80000300800 */
[----:B------:R-:W3:Y:S04]  /*4af0*/  LDL.LU R25, [R1+0x8] ;  /* 0x0000080001197983 */ /* 0x000ee80000300800 */
[----:B------:R-:W3:Y:S01]  /*4b00*/  LDL.LU R24, [R1+0xc] ;  /* 0x00000c0001187983 */ /* 0x000ee20000300800 */
[----:B------:R-:W-:-:S02]  /*4b10*/  FMUL R60, R3, R60 ;  /* 0x0000003c033c7220 */ /* 0x000fc40000400000 */
[----:B------:R-:W-:Y:S02]  /*4b20*/  FMUL R61, R3, R61 ;  /* 0x0000003d033d7220 */ /* 0x000fe40000400000 */
[C---:B------:R-:W-:Y:S02]  /*4b30*/  FMUL R62, R125.reuse, R62 ;  /* 0x0000003e7d3e7220 */ /* 0x040fe40000400000 */
[----:B------:R-:W-:Y:S01]  /*4b40*/  FMUL R63, R125, R63 ;  /* 0x0000003f7d3f7220 */ /* 0x000fe20000400000 */
[C---:B------:R-:W-:Y:S01]  /*4b50*/  HMMA.16816.F32 R16, R112.reuse, R10, R16 ;  /* 0x0000000a7010723c */ /* 0x040fe20000001810 */
[----:B------:R-:W-:Y:S01]  /*4b60*/  IMAD.MOV.U32 R27, RZ, RZ, R67 ;  /* 0x000000ffff1b7224 */ /* 0x000fe200078e0043 */
[----:B------:R-:W-:Y:S05]  /*4b70*/  LDSM.16.M88.4 R52, [R124+0x12000] ;  /* 0x012000007c34783b */ /* 0x000fea0000000200 */
[----:B------:R-:W-:Y:S01]  /*4b80*/  IMAD.MOV.U32 R10, RZ, RZ, R66 ;  /* 0x000000ffff0a7224 */ /* 0x000fe200078e0042 */
[----:B------:R-:W-:Y:S01]  /*4b90*/  HMMA.16816.F32 R108, R112, R34, R108 ;  /* 0x00000022706c723c */ /* 0x000fe2000000186c */
[----:B------:R-:W-:-:S07]  /*4ba0*/  IMAD.MOV.U32 R11, RZ, RZ, R64 ;  /* 0x000000ffff0b7224 */ /* 0x000fce00078e0040 */
[----:B-1----:R-:W-:Y:S07]  /*4bb0*/  HMMA.16816.F32 R60, R4, R48, R60 ;  /* 0x00000030043c723c */ /* 0x002fee000000183c */
[----:B------:R-:W-:Y:S01]  /*4bc0*/  IMAD.MOV.U32 R49, RZ, RZ, R27 ;  /* 0x000000ffff317224 */ /* 0x000fe200078e001b */
[----:B------:R-:W-:Y:S01]  /*4bd0*/  HMMA.16816.F32 R12, R112, R30, R12 ;  /* 0x0000001e700c723c */ /* 0x000fe2000000180c */
[C---:B------:R-:W-:Y:S02]  /*4be0*/  FMUL R36, R3.reuse, R36 ;  /* 0x0000002403247220 */ /* 0x040fe40000400000 */
[----:B------:R-:W-:-:S02]  /*4bf0*/  FMUL R37, R3, R37 ;  /* 0x0000002503257220 */ /* 0x000fc40000400000 */
[C---:B------:R-:W-:Y:S02]  /*4c00*/  FMUL R38, R125.reuse, R38 ;  /* 0x000000267d267220 */ /* 0x040fe40000400000 */
[----:B------:R-:W-:Y:S02]  /*4c10*/  FMUL R39, R125, R39 ;  /* 0x000000277d277220 */ /* 0x000fe40000400000 */
[C---:B------:R-:W-:Y:S02]  /*4c20*/  FMUL R20, R3.reuse, R20 ;  /* 0x0000001403147220 */ /* 0x040fe40000400000 */
[----:B------:R-:W-:Y:S02]  /*4c30*/  FMUL R21, R3, R21 ;  /* 0x0000001503157220 */ /* 0x000fe40000400000 */
        /* <DEDUP_REMOVED lines=13> */
[----:B------:R-:W-:Y:S01]  /*4d10*/  FMUL R87, R125, R87 ;  /* 0x000000577d577220 */ /* 0x000fe20000400000 */
[----:B------:R-:W-:Y:S01]  /*4d20*/  HMMA.16816.F32 R36, R4, R80, R36 ;  /* 0x000000500424723c */ /* 0x000fe20000001824 */
[----:B------:R-:W-:-:S02]  /*4d30*/  IMAD.MOV.U32 R8, RZ, RZ, R70 ;  /* 0x000000ffff087224 */ /* 0x000fc400078e0046 */
[----:B------:R-:W-:-:S05]  /*4d40*/  IMAD.MOV.U32 R48, RZ, RZ, R10 ;  /* 0x000000ffff307224 */ /* 0x000fca00078e000a */
[C---:B------:R-:W-:Y:S08]  /*4d50*/  HMMA.16816.F32 R20, R4.reuse, R44, R20 ;  /* 0x0000002c0414723c */ /* 0x040ff00000001814 */
[----:B------:R-:W-:Y:S08]  /*4d60*/  HMMA.16816.F32 R40, R4, R88, R40 ;  /* 0x000000580428723c */ /* 0x000ff00000001828 */
[C---:B------:R-:W-:Y:S07]  /*4d70*/  HMMA.16816.F32 R80, R112.reuse, R82, R36 ;  /* 0x000000527050723c */ /* 0x040fee0000001824 */
[C---:B------:R-:W-:Y:S01]  /*4d80*/  FMUL R36, R3.reuse, R100 ;  /* 0x0000006403247220 */ /* 0x040fe20000400000 */
[----:B------:R-:W-:Y:S01]  /*4d90*/  HMMA.16816.F32 R20, R112, R46, R20 ;  /* 0x0000002e7014723c */ /* 0x000fe20000001814 */
[----:B------:R-:W-:Y:S01]  /*4da0*/  FMUL R37, R3, R101 ;  /* 0x0000006503257220 */ /* 0x000fe20000400000 */
[----:B------:R-:W-:Y:S01]  /*4db0*/  LDSM.16.M88.4 R44, [R124+0x11c00] ;  /* 0x011c00007c2c783b */ /* 0x000fe20000000200 */
[----:B------:R-:W-:-:S02]  /*4dc0*/  FMUL R38, R125, R102 ;  /* 0x000000667d267220 */ /* 0x000fc40000400000 */
[----:B------:R-:W-:Y:S02]  /*4dd0*/  FMUL R39, R125, R103 ;  /* 0x000000677d277220 */ /* 0x000fe40000400000 */
[----:B------:R-:W0:Y:S01]  /*4de0*/  LDSM.16.M88.4 R100, [R124+0x13800] ;  /* 0x013800007c64783b */ /* 0x000e220000000200 */
[----:B------:R-:W-:Y:S03]  /*4df0*/  HMMA.16816.F32 R88, R112, R90, R40 ;  /* 0x0000005a7058723c */ /* 0x000fe60000001828 */
[----:B------:R-:W-:Y:S01]  /*4e00*/  LDSM.16.M88.4 R40, [R124+0x13c00] ;  /* 0x013c00007c28783b */ /* 0x000fe20000000200 */
[C---:B------:R-:W-:Y:S02]  /*4e10*/  FMUL R92, R3.reuse, R92 ;  /* 0x0000005c035c7220 */ /* 0x040fe40000400000 */
[----:B------:R-:W-:Y:S02]  /*4e20*/  FMUL R93, R3, R93 ;  /* 0x0000005d035d7220 */ /* 0x000fe40000400000 */
[----:B------:R-:W-:-:S02]  /*4e30*/  FMUL R94, R125, R94 ;  /* 0x0000005e7d5e7220 */ /* 0x000fc40000400000 */
[----:B------:R-:W-:Y:S02]  /*4e40*/  FMUL R95, R125, R95 ;  /* 0x0000005f7d5f7220 */ /* 0x000fe40000400000 */
[C---:B------:R-:W-:Y:S02]  /*4e50*/  FMUL R116, R3.reuse, R116 ;  /* 0x0000007403747220 */ /* 0x040fe40000400000 */
[----:B------:R-:W-:Y:S02]  /*4e60*/  FMUL R117, R3, R117 ;  /* 0x0000007503757220 */ /* 0x000fe40000400000 */
[C---:B------:R-:W-:Y:S02]  /*4e70*/  FMUL R118, R125.reuse, R118 ;  /* 0x000000767d767220 */ /* 0x040fe40000400000 */
[----:B------:R-:W-:Y:S02]  /*4e80*/  FMUL R119, R125, R119 ;  /* 0x000000777d777220 */ /* 0x000fe40000400000 */
[----:B------:R-:W-:Y:S01]  /*4e90*/  FADD R104, R104, -R2 ;  /* 0x8000000268687221 */ /* 0x000fe20000000000 */
[----:B------:R-:W-:Y:S03]  /*4ea0*/  STL [R1+0x1c0], R3 ;  /* 0x0001c00301007387 */ /* 0x000fe60000100800 */
[----:B------:R-:W-:Y:S01]  /*4eb0*/  FMUL R104, R104, 1.4426950216293334961 ;  /* 0x3fb8aa3b68687820 */ /* 0x000fe20000400000 */
[----:B------:R-:W-:Y:S01]  /*4ec0*/  STL [R1+0x1c4], R125 ;  /* 0x0001c47d01007387 */ /* 0x000fe20000100800 */
[----:B0-----:R-:W-:Y:S01]  /*4ed0*/  HMMA.16816.F32 R36, R4, R100, R36 ;  /* 0x000000640424723c */ /* 0x001fe20000001824 */
[----:B--2---:R-:W-:-:S02]  /*4ee0*/  FMUL R64, R3, R59 ;  /* 0x0000003b03407220 */ /* 0x004fc40000400000 */
[----:B----4-:R-:W-:Y:S02]  /*4ef0*/  FMUL R65, R3, R58 ;  /* 0x0000003a03417220 */ /* 0x010fe40000400000 */
[----:B------:R-:W-:Y:S02]  /*4f00*/  FMUL R66, R125, R57 ;  /* 0x000000397d427220 */ /* 0x000fe40000400000 */
[----:B---3--:R-:W-:Y:S02]  /*4f10*/  FMUL R57, R3, R33 ;  /* 0x0000002103397220 */ /* 0x008fe40000400000 */
[C---:B------:R-:W-:Y:S02]  /*4f20*/  FMUL R58, R125.reuse, R29 ;  /* 0x0000001d7d3a7220 */ /* 0x040fe40000400000 */
[----:B------:R-:W-:Y:S02]  /*4f30*/  FMUL R59, R125, R28 ;  /* 0x0000001c7d3b7220 */ /* 0x000fe40000400000 */
[----:B------:R-:W0:Y:S01]  /*4f40*/  LDSM.16.M88.4 R28, [R124+0x12c00] ;  /* 0x012c00007c1c783b */ /* 0x000e220000000200 */
[----:B------:R-:W-:-:S02]  /*4f50*/  FMUL R33, R3, R26 ;  /* 0x0000001a03217220 */ /* 0x000fc40000400000 */
[C---:B------:R-:W-:Y:S02]  /*4f60*/  FMUL R34, R125.reuse, R25 ;  /* 0x000000197d227220 */ /* 0x040fe40000400000 */
[C---:B------:R-:W-:Y:S02]  /*4f70*/  FMUL R35, R125.reuse, R24 ;  /* 0x000000187d237220 */ /* 0x040fe40000400000 */
[----:B------:R-:W1:Y:S01]  /*4f80*/  LDSM.16.M88.4 R24, [R124+0x13000] ;  /* 0x013000007c18783b */ /* 0x000e620000000200 */
[----:B------:R-:W-:Y:S01]  /*4f90*/  FMUL R67, R125, R9 ;  /* 0x000000097d437220 */ /* 0x000fe20000400000 */
[----:B------:R-:W-:Y:S02]  /*4fa0*/  MOV R9, R71 ;  /* 0x0000004700097202 */ /* 0x000fe40000000f00 */
[----:B------:R-:W-:Y:S01]  /*4fb0*/  LDSM.16.M88.4 R68, [R124+0x12800] ;  /* 0x012800007c44783b */ /* 0x000fe20000000200 */
[----:B0-----:R-:W-:Y:S07]  /*4fc0*/  HMMA.16816.F32 R76, R4, R28, R76 ;  /* 0x0000001c044c723c */ /* 0x001fee000000184c */
[----:B------:R-:W-:-:S02]  /*4fd0*/  IMAD.MOV.U32 R29, RZ, RZ, R11 ;  /* 0x000000ffff1d7224 */ /* 0x000fc400078e000b */
[----:B------:R-:W-:Y:S01]  /*4fe0*/  IMAD.MOV.U32 R28, RZ, RZ, R8 ;  /* 0x000000ffff1c7224 */ /* 0x000fe200078e0008 */
[----:B-1----:R-:W-:Y:S07]  /*4ff0*/  HMMA.16816.F32 R84, R4, R24, R84 ;  /* 0x000000180454723c */ /* 0x002fee0000001854 */
[----:B------:R-:W-:Y:S02]  /*5000*/  MOV R25, R9 ;  /* 0x0000000900197202 */ /* 0x000fe40000000f00 */
[----:B------:R-:W0:Y:S01]  /*5010*/  LDSM.16.M88.4 R8, [R124+0x13400] ;  /* 0x013400007c08783b */ /* 0x000e220000000200 */
[----:B------:R-:W-:-:S07]  /*5020*/  FMUL R56, R3, R56 ;  /* 0x0000003803387220 */ /* 0x000fce0000400000 */
[C---:B------:R-:W-:Y:S01]  /*5030*/  HMMA.16816.F32 R56, R4.reuse, R52, R56 ;  /* 0x000000340438723c */ /* 0x040fe20000001838 */
[----:B------:R-:W-:Y:S01]  /*5040*/  FMUL R32, R3, R32 ;  /* 0x0000002003207220 */ /* 0x000fe20000400000 */
[----:B------:R1:W-:Y:S06]  /*5050*/  MUFU.EX2 R125, R104 ;  /* 0x00000068007d7308 */ /* 0x0003ec0000000800 */
[C---:B------:R-:W-:Y:S08]  /*5060*/  HMMA.16816.F32 R64, R4.reuse, R44, R64 ;  /* 0x0000002c0440723c */ /* 0x040ff00000001840 */
[----:B0-----:R-:W-:Y:S07]  /*5070*/  HMMA.16816.F32 R92, R4, R8, R92 ;  /* 0x00000008045c723c */ /* 0x001fee000000185c */
[----:B------:R-:W-:-:S02]  /*5080*/  FADD R9, R25, -R2 ;  /* 0x8000000219097221 */ /* 0x000fc40000000000 */
[----:B------:R-:W1:Y:S01]  /*5090*/  S2R R25, SR_TID.X ;  /* 0x0000000000197919 */ /* 0x000e620000002100 */
[----:B------:R-:W-:Y:S01]  /*50a0*/  HMMA.16816.F32 R32, R4, R68, R32 ;  /* 0x000000440420723c */ /* 0x000fe20000001820 */
[----:B------:R-:W-:-:S07]  /*50b0*/  FADD R8, R96, -R2 ;  /* 0x8000000260087221 */ /* 0x000fce0000000000 */
[----:B------:R-:W-:Y:S01]  /*50c0*/  HMMA.16816.F32 R4, R4, R40, R116 ;  /* 0x000000280404723c */ /* 0x000fe20000001874 */
[----:B------:R-:W-:-:S07]  /*50d0*/  FMUL R8, R8, 1.4426950216293334961 ;  /* 0x3fb8aa3b08087820 */ /* 0x000fce0000400000 */
[----:B------:R-:W-:Y:S01]  /*50e0*/  HMMA.16816.F32 R52, R112, R54, R56 ;  /* 0x000000367034723c */ /* 0x000fe20000001838 */
[----:B------:R0:W-:Y:S01]  /*50f0*/  MUFU.EX2 R56, R8 ;  /* 0x0000000800387308 */ /* 0x0001e20000000800 */
[C---:B-1----:R-:W-:Y:S01]  /*5100*/  LOP3.LUT R104, R25.reuse, 0x7, RZ, 0xc0, !PT ;  /* 0x0000000719687812 */ /* 0x042fe200078ec0ff */
[----:B0-----:R-:W-:Y:S02]  /*5110*/  FADD R8, R28, -R2 ;  /* 0x800000021c087221 */ /* 0x001fe40000000000 */
[----:B------:R-:W-:Y:S02]  /*5120*/  IMAD.SHL.U32 R28, R25, 0x2, RZ ;  /* 0x00000002191c7824 */ /* 0x000fe400078e00ff */
[----:B------:R-:W-:-:S05]  /*5130*/  IMAD R104, R104, 0x90, RZ ;  /* 0x0000009068687824 */ /* 0x000fca00078e02ff */
[----:B------:R-:W-:Y:S01]  /*5140*/  LOP3.LUT R104, R104, 0x30, R28, 0x78, !PT ;  /* 0x0000003068687812 */ /* 0x000fe200078e781c */
[----:B------:R-:W-:-:S03]  /*5150*/  FMUL R9, R9, 1.4426950216293334961 ;  /* 0x3fb8aa3b09097820 */ /* 0x000fc60000400000 */
[----:B------:R-:W-:Y:S01]  /*5160*/  LOP3.LUT R104, R104, 0x40, RZ, 0x3c, !PT ;  /* 0x0000004068687812 */ /* 0x000fe200078e3cff */
[----:B------:R-:W-:Y:S01]  /*5170*/  HMMA.16816.F32 R44, R112, R46, R64 ;  /* 0x0000002e702c723c */ /* 0x000fe20000001840 */
[----:B------:R0:W1:Y:S01]  /*5180*/  MUFU.EX2 R3, R9 ;  /* 0x0000000900037308 */ /* 0x0000620000000800 */
[----:B------:R-:W-:-:S06]  /*5190*/  FMUL R8, R8, 1.4426950216293334961 ;  /* 0x3fb8aa3b08087820 */ /* 0x000fcc0000400000 */
[C---:B------:R-:W-:Y:S08]  /*51a0*/  HMMA.16816.F32 R60, R112.reuse, R50, R60 ;  /* 0x00000032703c723c */ /* 0x040ff0000000183c */
[C---:B------:R-:W-:Y:S08]  /*51b0*/  HMMA.16816.F32 R68, R112.reuse, R70, R32 ;  /* 0x000000467044723c */ /* 0x040ff00000001820 */
[C---:B------:R-:W-:Y:S08]  /*51c0*/  HMMA.16816.F32 R76, R112.reuse, R30, R76 ;  /* 0x0000001e704c723c */ /* 0x040ff0000000184c */
[C---:B------:R-:W-:Y:S08]  /*51d0*/  HMMA.16816.F32 R84, R112.reuse, R26, R84 ;  /* 0x0000001a7054723c */ /* 0x040ff00000001854 */
[C---:B------:R-:W-:Y:S08]  /*51e0*/  HMMA.16816.F32 R92, R112.reuse, R10, R92 ;  /* 0x0000000a705c723c */ /* 0x040ff0000000185c */
[----:B------:R-:W-:Y:S01]  /*51f0*/  HMMA.16816.F32 R100, R112, R102, R36 ;  /* 0x000000667064723c */ /* 0x000fe20000001824 */
[----:B------:R2:W-:Y:S01]  /*5200*/  MUFU.EX2 R32, R8 ;  /* 0x0000000800207308 */ /* 0x0005e20000000800 */
[----:B0-----:R-:W-:-:S02]  /*5210*/  FADD R9, R29, -R0 ;  /* 0x800000001d097221 */ /* 0x001fc40000000000 */
[--C-:B------:R-:W-:Y:S02]  /*5220*/  FADD R99, R99, -R0.reuse ;  /* 0x8000000063637221 */ /* 0x100fe40000000000 */
[--C-:B------:R-:W-:Y:S01]  /*5230*/  FADD R98, R98, -R0.reuse ;  /* 0x8000000062627221 */ /* 0x100fe20000000000 */
[----:B------:R0:W-:Y:S01]  /*5240*/  STL [R1+0x1c8], R124 ;  /* 0x0001c87c01007387 */ /* 0x0001e20000100800 */
[----:B------:R-:W-:Y:S03]  /*5250*/  HMMA.16816.F32 R112, R112, R42, R4 ;  /* 0x0000002a7070723c */ /* 0x000fe60000001804 */
[----:B------:R-:W3:Y:S01]  /*5260*/  LDSM.16.M88.4 R4, [R104+0x10400] ;  /* 0x010400006804783b */ /* 0x000ee20000000200 */
[----:B--2---:R-:W-:Y:S02]  /*5270*/  FADD R8, R97, -R0 ;  /* 0x8000000061087221 */ /* 0x004fe40000000000 */
[----:B------:R-:W-:Y:S01]  /*5280*/  FMUL R9, R9, 1.4426950216293334961 ;  /* 0x3fb8aa3b09097820 */ /* 0x000fe20000400000 */
[----:B------:R-:W2:Y:S01]  /*5290*/  LDL.LU R58, [R1+0x58] ;  /* 0x00005800013a7983 */ /* 0x000ea20000300800 */
[----:B------:R-:W-:-:S02]  /*52a0*/  FMUL R8, R8, 1.4426950216293334961 ;  /* 0x3fb8aa3b08087820 */ /* 0x000fc40000400000 */
[----:B------:R-:W-:Y:S01]  /*52b0*/  FMUL R99, R99, 1.4426950216293334961 ;  /* 0x3fb8aa3b63637820 */ /* 0x000fe20000400000 */
[----:B------:R-:W4:Y:S01]  /*52c0*/  LDSM.16.M88.4 R24, [R104+0x10000] ;  /* 0x010000006818783b */ /* 0x000f220000000200 */
[----:B------:R-:W-:Y:S01]  /*52d0*/  FMUL R98, R98, 1.4426950216293334961 ;  /* 0x3fb8aa3b62627820 */ /* 0x000fe20000400000 */
[----:B------:R-:W-:Y:S01]  /*52e0*/  MUFU.EX2 R57, R8 ;  /* 0x0000000800397308 */ /* 0x000fe20000000800 */
[----:B-1----:R-:W-:Y:S01]  /*52f0*/  IMAD.MOV.U32 R97, RZ, RZ, R3 ;  /* 0x000000ffff617224 */ /* 0x002fe200078e0003 */
[----:B------:R-:W1:Y:S06]  /*5300*/  LDSM.16.M88.4 R36, [R104+0x10c00] ;  /* 0x010c00006824783b */ /* 0x000e6c0000000200 */
[----:B------:R-:W3:Y:S08]  /*5310*/  MUFU.EX2 R96, R9 ;  /* 0x0000000900607308 */ /* 0x000ef00000000800 */
[----:B0-----:R0:W-:Y:S08]  /*5320*/  MUFU.EX2 R124, R99 ;  /* 0x00000063007c7308 */ /* 0x0011f00000000800 */
[----:B------:R3:W4:Y:S01]  /*5330*/  MUFU.EX2 R3, R98 ;  /* 0x0000006200037308 */ /* 0x0007220000000800 */
[----:B------:R-:W-:Y:S01]  /*5340*/  F2FP.PACK_AB R116, R97, R56 ;  /* 0x000000386174723e */ /* 0x000fe200000000ff */
[----:B0-----:R-:W2:Y:S01]  /*5350*/  LDL.LU R99, [R1+0x54] ;  /* 0x0000540001637983 */ /* 0x001ea20000300800 */
[----:B---3--:R-:W-:-:S02]  /*5360*/  F2FP.PACK_AB R117, R96, R57 ;  /* 0x000000396075723e */ /* 0x008fc400000000ff */
[----:B------:R-:W-:Y:S01]  /*5370*/  F2FP.PACK_AB R118, R125, R32 ;  /* 0x000000207d76723e */ /* 0x000fe200000000ff */
[----:B------:R-:W-:Y:S04]  /*5380*/  LDSM.16.M88.4 R8, [R104+0x10800] ;  /* 0x010800006808783b */ /* 0x000fe80000000200 */
[----:B------:R-:W3:Y:S01]  /*5390*/  LDL.LU R98, [R1+0x60] ;  /* 0x0000600001627983 */ /* 0x000ee20000300800 */
[----:B----4-:R-:W-:-:S07]  /*53a0*/  F2FP.PACK_AB R119, R3, R124 ;  /* 0x0000007c0377723e */ /* 0x010fce00000000ff */
[----:B------:R-:W-:Y:S01]  /*53b0*/  HMMA.16816.F32 R12, R116, R4, R12 ;  /* 0x00000004740c723c */ /* 0x000fe2000000180c */
[----:B------:R-:W3:Y:S01]  /*53c0*/  LDL.LU R5, [R1+0x5c] ;  /* 0x00005c0001057983 */ /* 0x000ee20000300800 */
[----:B------:R-:W-:Y:S02]  /*53d0*/  IMAD.MOV.U32 R31, RZ, RZ, R27 ;  /* 0x000000ffff1f7224 */ /* 0x000fe400078e001b */
[----:B------:R-:W-:-:S04]  /*53e0*/  IMAD.MOV.U32 R30, RZ, RZ, R26 ;  /* 0x000000ffff1e7224 */ /* 0x000fc800078e001a */
[----:B------:R-:W-:Y:S01]  /*53f0*/  HMMA.16816.F32 R108, R116, R24, R108 ;  /* 0x00000018746c723c */ /* 0x000fe2000000186c */
[----:B------:R-:W0:Y:S01]  /*5400*/  LDSM.16.M88.4 R24, [R104+0x11000] ;  /* 0x011000006818783b */ /* 0x000e220000000200 */
[----:B-1----:R-:W-:Y:S02]  /*5410*/  IMAD.MOV.U32 R29, RZ, RZ, R39 ;  /* 0x000000ffff1d7224 */ /* 0x002fe400078e0027 */
[----:B------:R-:W-:-:S11]  /*5420*/  IMAD.MOV.U32 R28, RZ, RZ, R38 ;  /* 0x000000ffff1c7224 */ /* 0x000fd600078e0026 */
[----:B------:R1:W-:Y:S04]  /*5430*/  STL.64 [R1+0x1b8], R14 ;  /* 0x0001b80e01007387 */ /* 0x0003e80000100a00 */
[----:B------:R4:W-:Y:S01]  /*5440*/  STL.64 [R1+0x1b0], R12 ;  /* 0x0001b00c01007387 */ /* 0x0009e20000100a00 */
[----:B-1----:R-:W-:Y:S02]  /*5450*/  IMAD.MOV.U32 R15, RZ, RZ, R31 ;  /* 0x000000ffff0f7224 */ /* 0x002fe400078e001f */
[----:B------:R-:W-:Y:S01]  /*5460*/  IMAD.MOV.U32 R14, RZ, RZ, R30 ;  /* 0x000000ffff0e7224 */ /* 0x000fe200078e001e */
[----:B0-----:R-:W-:Y:S01]  /*5470*/  MOV R33, R27 ;  /* 0x0000001b00217202 */ /* 0x001fe20000000f00 */
[----:B----4-:R-:W-:Y:S02]  /*5480*/  IMAD.MOV.U32 R13, RZ, RZ, R26 ;  /* 0x000000ffff0d7224 */ /* 0x010fe400078e001a */
[----:B------:R-:W-:Y:S01]  /*5490*/  HMMA.16816.F32 R24, R116, R24, R72 ;  /* 0x000000187418723c */ /* 0x000fe20000001848 */
[----:B------:R-:W4:Y:S06]  /*54a0*/  LDL.LU R72, [R1+0x64] ;  /* 0x0000640001487983 */ /* 0x000f2c0000300800 */
[----:B------:R-:W-:Y:S01]  /*54b0*/  IMAD.MOV.U32 R74, RZ, RZ, R29 ;  /* 0x000000ffff4a7224 */ /* 0x000fe200078e001d */
[----:B------:R-:W-:-:S02]  /*54c0*/  MOV R73, R28 ;  /* 0x0000001c00497202 */ /* 0x000fc40000000f00 */
[----:B------:R-:W0:Y:S01]  /*54d0*/  LDSM.16.M88.4 R28, [R104+0x11400] ;  /* 0x01140000681c783b */ /* 0x000e220000000200 */
[----:B------:R-:W-:Y:S01]  /*54e0*/  HMMA.16816.F32 R20, R116, R36, R20 ;  /* 0x000000247414723c */ /* 0x000fe20000001814 */
[----:B------:R-:W-:-:S11]  /*54f0*/  IMAD.MOV.U32 R12, RZ, RZ, R33 ;  /* 0x000000ffff0c7224 */ /* 0x000fd600078e0021 */
[----:B------:R1:W-:Y:S04]  /*5500*/  STL.64 [R1+0x1a8], R26 ;  /* 0x0001a81a01007387 */ /* 0x0003e80000100a00 */
[----:B-1----:R-:W4:Y:S01]  /*5510*/  LDL.LU R27, [R1+0x68] ;  /* 0x00006800011b7983 */ /* 0x002f220000300800 */
[----:B0-----:R-:W-:Y:S03]  /*5520*/  HMMA.16816.F32 R36, R116, R28, R80 ;  /* 0x0000001c7424723c */ /* 0x001fe60000001850 */
[----:B------:R0:W-:Y:S01]  /*5530*/  STL.64 [R1+0x1a0], R24 ;  /* 0x0001a01801007387 */ /* 0x0001e20000100a00 */
[----:B---3--:R-:W-:Y:S11]  /*5540*/  FADD R4, R98, R5 ;  /* 0x0000000562047221 */ /* 0x008ff60000000000 */
[----:B------:R-:W-:Y:S08]  /*5550*/  @!UPT UIADD3 URZ, URZ, URZ, URZ ;  /* 0x0000003f3f3ff290 */ /* 0x000ff0000fffe03f */
[----:B------:R-:W-:Y:S01]  /*5560*/  STL.64 [R1+0x198], R38 ;  /* 0x0001982601007387 */ /* 0x000fe20000100a00 */
[----:B--2---:R-:W-:-:S03]  /*5570*/  FADD R5, R58, R99 ;  /* 0x000000633a057221 */ /* 0x004fc60000000000 */
[----:B------:R1:W-:Y:S01]  /*5580*/  STL.64 [R1+0x190], R36 ;  /* 0x0001902401007387 */ /* 0x0003e20000100a00 */
[----:B0-----:R-:W-:-:S03]  /*5590*/  IMAD.MOV.U32 R25, RZ, RZ, R12 ;  /* 0x000000ffff197224 */ /* 0x001fc600078e000c */
[----:B------:R-:W2:Y:S04]  /*55a0*/  LDL.LU R98, [R1+0x48] ;  /* 0x0000480001627983 */ /* 0x000ea80000300800 */
[----:B------:R-:W3:Y:S04]  /*55b0*/  LDL.LU R99, [R1+0x44] ;  /* 0x0000440001637983 */ /* 0x000ee80000300800 */
[----:B------:R-:W3:Y:S01]  /*55c0*/  LDL.LU R12, [R1+0x50] ;  /* 0x00005000010c7983 */ /* 0x000ee20000300800 */
[----:B------:R-:W-:-:S03]  /*55d0*/  MOV R24, R13 ;  /* 0x0000000d00187202 */ /* 0x000fc60000000f00 */
[----:B------:R-:W3:Y:S01]  /*55e0*/  LDL.LU R13, [R1+0x4c] ;  /* 0x00004c00010d7983 */ /* 0x000ee20000300800 */
[----:B------:R-:W-:-:S03]  /*55f0*/  IMAD.MOV.U32 R75, RZ, RZ, R32 ;  /* 0x000000ffff4b7224 */ /* 0x000fc600078e0020 */
[----:B------:R-:W0:Y:S01]  /*5600*/  LDSM.16.M88.4 R32, [R104+0x11800] ;  /* 0x011800006820783b */ /* 0x000e220000000200 */
[----:B------:R-:W-:Y:S01]  /*5610*/  HMMA.16816.F32 R16, R116, R8, R16 ;  /* 0x000000087410723c */ /* 0x000fe20000001810 */
[----:B------:R-:W-:Y:S01]  /*5620*/  MOV R59, R123 ;  /* 0x0000007b003b7202 */ /* 0x000fe20000000f00 */
[----:B------:R-:W-:Y:S01]  /*5630*/  IMAD.MOV.U32 R66, RZ, RZ, R122 ;  /* 0x000000ffff427224 */ /* 0x000fe200078e007a */
[----:B------:R-:W-:Y:S01]  /*5640*/  MOV R67, R121 ;  /* 0x0000007900437202 */ /* 0x000fe20000000f00 */
[----:B------:R-:W-:Y:S01]  /*5650*/  IMAD.MOV.U32 R65, RZ, RZ, R48 ;  /* 0x000000ffff417224 */ /* 0x000fe200078e0030 */
[----:B------:R-:W-:Y:S02]  /*5660*/  LDSM.16.M88.4 R80, [R104+0x13000] ;  /* 0x013000006850783b */ /* 0x000fe40000000200 */
[----:B------:R-:W-:Y:S02]  /*5670*/  IMAD.MOV.U32 R8, RZ, RZ, R120 ;  /* 0x000000ffff087224 */ /* 0x000fe400078e0078 */
[----:B------:R-:W4:Y:S01]  /*5680*/  LDSM.16.M88.4 R120, [R104+0x11c00] ;  /* 0x011c00006878783b */ /* 0x000f220000000200 */
[----:B------:R-:W-:Y:S01]  /*5690*/  FADD R4, R66, R4 ;  /* 0x0000000442047221 */ /* 0x000fe20000000000 */
[----:B------:R-:W-:Y:S01]  /*56a0*/  MOV R28, R65 ;  /* 0x00000041001c7202 */ /* 0x000fe20000000f00 */
[----:B------:R-:W-:-:S02]  /*56b0*/  FADD R5, R67, R5 ;  /* 0x0000000543057221 */ /* 0x000fc40000000000 */
[----:B-1----:R-:W-:Y:S02]  /*56c0*/  IMAD.MOV.U32 R37, RZ, RZ, R59 ;  /* 0x000000ffff257224 */ /* 0x002fe400078e003b */
[----:B------:R-:W-:Y:S02]  /*56d0*/  IMAD.MOV.U32 R39, RZ, RZ, R56 ;  /* 0x000000ffff277224 */ /* 0x000fe400078e0038 */
[----:B----4-:R-:W-:-:S04]  /*56e0*/  FADD R5, R72, R5 ;  /* 0x0000000548057221 */ /* 0x010fc80000000000 */
[----:B------:R-:W-:Y:S01]  /*56f0*/  FADD R105, R105, R5 ;  /* 0x0000000569697221 */ /* 0x000fe20000000000 */
[----:B0-----:R-:W-:Y:S03]  /*5700*/  HMMA.16816.F32 R40, R116, R32, R88 ;  /* 0x000000207428723c */ /* 0x001fe60000001858 */
[----:B------:R-:W-:Y:S01]  /*5710*/  FADD R5, R107, R105 ;  /* 0x000000696b057221 */ /* 0x000fe20000000000 */
[----:B------:R-:W0:Y:S03]  /*5720*/  LDSM.16.M88.4 R88, [R104+0x13400] ;  /* 0x013400006858783b */ /* 0x000e260000000200 */
[----:B------:R-:W-:Y:S02]  /*5730*/  IMAD.MOV.U32 R32, RZ, RZ, R28 ;  /* 0x000000ffff207224 */ /* 0x000fe400078e001c */
[----:B------:R-:W4:Y:S01]  /*5740*/  LDL.LU R28, [R1+0x7c] ;  /* 0x00007c00011c7983 */ /* 0x000f220000300800 */
[----:B------:R-:W-:-:S04]  /*5750*/  FADD R4, R27, R4 ;  /* 0x000000041b047221 */ /* 0x000fc80000000000 */
[----:B------:R-:W-:-:S04]  /*5760*/  FADD R4, R106, R4 ;  /* 0x000000046a047221 */ /* 0x000fc80000000000 */
[----:B------:R-:W-:Y:S02]  /*5770*/  FADD R4, R37, R4 ;  /* 0x0000000425047221 */ /* 0x000fe40000000000 */
[----:B------:R-:W4:Y:S01]  /*5780*/  LDL.LU R37, [R1+0x78] ;  /* 0x0000780001257983 */ /* 0x000f220000300800 */
[----:B------:R-:W-:Y:S07]  /*5790*/  HMMA.16816.F32 R44, R116, R120, R44 ;  /* 0x00000078742c723c */ /* 0x000fee000000182c */
[----:B------:R-:W-:-:S02]  /*57a0*/  IMAD.MOV.U32 R121, RZ, RZ, R39 ;  /* 0x000000ffff797224 */ /* 0x000fc400078e0027 */
[----:B------:R-:W4:Y:S01]  /*57b0*/  LDL.LU R39, [R1+0x74] ;  /* 0x0000740001277983 */ /* 0x000f220000300800 */
[----:B--2---:R-:W-:Y:S02]  /*57c0*/  FADD R4, R98, R4 ;  /* 0x0000000462047221 */ /* 0x004fe40000000000 */
[----:B---3--:R-:W-:Y:S02]  /*57d0*/  FADD R5, R99, R5 ;  /* 0x0000000563057221 */ /* 0x008fe40000000000 */
[----:B------:R-:W-:Y:S02]  /*57e0*/  FADD R4, R12, R4 ;  /* 0x000000040c047221 */ /* 0x000fe40000000000 */
[----:B------:R-:W2:Y:S01]  /*57f0*/  LDL.LU R12, [R1+0x70] ;  /* 0x00007000010c7983 */ /* 0x000ea20000300800 */
[----:B------:R-:W-:-:S03]  /*5800*/  FADD R5, R13, R5 ;  /* 0x000000050d057221 */ /* 0x000fc60000000000 */
[----:B------:R-:W2:Y:S01]  /*5810*/  LDL.LU R13, [R1+0x6c] ;  /* 0x00006c00010d7983 */ /* 0x000ea20000300800 */
[----:B------:R-:W-:Y:S02]  /*5820*/  IMAD.MOV.U32 R64, RZ, RZ, R49 ;  /* 0x000000ffff407224 */ /* 0x000fe400078e0031 */
[----:B------:R-:W-:Y:S01]  /*5830*/  IMAD.MOV.U32 R38, RZ, RZ, R57 ;  /* 0x000000ffff267224 */ /* 0x000fe200078e0039 */
[----:B------:R-:W1:Y:S01]  /*5840*/  LDSM.16.M88.4 R48, [R104+0x12000] ;  /* 0x012000006830783b */ /* 0x000e620000000200 */
[----:B------:R-:W-:Y:S02]  /*5850*/  IMAD.MOV.U32 R9, RZ, RZ, R64 ;  /* 0x000000ffff097224 */ /* 0x000fe400078e0040 */
[----:B------:R-:W-:Y:S01]  /*5860*/  IMAD.MOV.U32 R33, RZ, RZ, R38 ;  /* 0x000000ffff217224 */ /* 0x000fe200078e0026 */
[----:B------:R-:W-:Y:S01]  /*5870*/  MOV R38, R96 ;  /* 0x0000006000267202 */ /* 0x000fe20000000f00 */
[----:B------:R-:W-:Y:S01]  /*5880*/  IMAD.MOV.U32 R26, RZ, RZ, R73 ;  /* 0x000000ffff1a7224 */ /* 0x000fe200078e0049 */
[----:B------:R-:W4:Y:S01]  /*5890*/  LDSM.16.M88.4 R56, [R104+0x12400] ;  /* 0x012400006838783b */ /* 0x000f220000000200 */
[----:B------:R-:W-:-:S02]  /*58a0*/  IMAD.MOV.U32 R27, RZ, RZ, R74 ;  /* 0x000000ffff1b7224 */ /* 0x000fc400078e004a */
[----:B------:R-:W-:Y:S01]  /*58b0*/  IMAD.MOV.U32 R29, RZ, RZ, R75 ;  /* 0x000000ffff1d7224 */ /* 0x000fe200078e004b */
[----:B------:R-:W4:Y:S01]  /*58c0*/  LDSM.16.M88.4 R64, [R104+0x12800] ;  /* 0x012800006840783b */ /* 0x000f220000000200 */
[----:B------:R-:W-:-:S03]  /*58d0*/  IMAD.MOV.U32 R36, RZ, RZ, R97 ;  /* 0x000000ffff247224 */ /* 0x000fc600078e0061 */
[----:B------:R-:W4:Y:S04]  /*58e0*/  LDSM.16.M88.4 R72, [R104+0x12c00] ;  /* 0x012c00006848783b */ /* 0x000f280000000200 */
[----:B------:R-:W4:Y:S04]  /*58f0*/  LDSM.16.M88.4 R96, [R104+0x13800] ;  /* 0x013800006860783b */ /* 0x000f280000000200 */
[----:B------:R-:W4:Y:S01]  /*5900*/  LDSM.16.M88.4 R104, [R104+0x13c00] ;  /* 0x013c00006868783b */ /* 0x000f220000000200 */
[--C-:B------:R-:W-:Y:S01]  /*5910*/  FADD R9, R9, -R2.reuse ;  /* 0x8000000209097221 */ /* 0x100fe20000000000 */
[C---:B------:R-:W-:Y:S08]  /*5920*/  HMMA.16816.F32 R84, R116.reuse, R80, R84 ;  /* 0x000000507454723c */ /* 0x040ff00000001854 */
[C---:B0-----:R-:W-:Y:S08]  /*5930*/  HMMA.16816.F32 R92, R116.reuse, R88, R92 ;  /* 0x00000058745c723c */ /* 0x041ff0000000185c */
[C---:B-1----:R-:W-:Y:S08]  /*5940*/  HMMA.16816.F32 R52, R116.reuse, R48, R52 ;  /* 0x000000307434723c */ /* 0x042ff00000001834 */
[----:B----4-:R-:W-:Y:S01]  /*5950*/  HMMA.16816.F32 R60, R116, R56, R60 ;  /* 0x00000038743c723c */ /* 0x010fe2000000183c */
[----:B------:R-:W-:-:S07]  /*5960*/  FADD R28, R28, -R2 ;  /* 0x800000021c1c7221 */ /* 0x000fce0000000000 */
[C---:B------:R-:W-:Y:S08]  /*5970*/  HMMA.16816.F32 R68, R116.reuse, R64, R68 ;  /* 0x000000407444723c */ /* 0x040ff00000001844 */
[C---:B------:R-:W-:Y:S08]  /*5980*/  HMMA.16816.F32 R76, R116.reuse, R72, R76 ;  /* 0x00000048744c723c */ /* 0x040ff0000000184c */
[C---:B------:R-:W-:Y:S08]  /*5990*/  HMMA.16816.F32 R100, R116.reuse, R96, R100 ;  /* 0x000000607464723c */ /* 0x040ff00000001864 */
[----:B------:R-:W-:Y:S07]  /*59a0*/  HMMA.16816.F32 R112, R116, R104, R112 ;  /* 0x000000687470723c */ /* 0x000fee0000001870 */
[----:B------:R-:W-:-:S02]  /*59b0*/  FMUL R116, R9, 1.4426950216293334961 ;  /* 0x3fb8aa3b09747820 */ /* 0x000fc40000400000 */
[----:B------:R-:W-:Y:S02]  /*59c0*/  FADD R9, R32, -R2 ;  /* 0x8000000220097221 */ /* 0x000fe40000000000 */
[----:B------:R-:W-:Y:S02]  /*59d0*/  FADD R4, R121, R4 ;  /* 0x0000000479047221 */ /* 0x000fe40000000000 */
[----:B------:R-:W-:Y:S02]  /*59e0*/  FMUL R9, R9, 1.4426950216293334961 ;  /* 0x3fb8aa3b09097820 */ /* 0x000fe40000400000 */
[----:B------:R-:W-:Y:S02]  /*59f0*/  FADD R4, R36, R4 ;  /* 0x0000000424047221 */ /* 0x000fe40000000000 */
[----:B------:R0:W-:Y:S01]  /*5a00*/  MUFU.EX2 R118, R9 ;  /* 0x0000000900767308 */ /* 0x0001e20000000800 */
[----:B------:R-:W-:Y:S02]  /*5a10*/  FADD R8, R8, -R2 ;  /* 0x8000000208087221 */ /* 0x000fe40000000000 */
[----:B------:R-:W-:-:S02]  /*5a20*/  FADD R4, R29, R4 ;  /* 0x000000041d047221 */ /* 0x000fc40000000000 */
[----:B0-----:R-:W-:Y:S02]  /*5a30*/  FMUL R9, R28, 1.4426950216293334961 ;  /* 0x3fb8aa3b1c097820 */ /* 0x001fe40000400000 */
[--C-:B------:R-:W-:Y:S02]  /*5a40*/  FADD R28, R37, -R0.reuse ;  /* 0x80000000251c7221 */ /* 0x100fe40000000000 */
[----:B------:R-:W-:Y:S02]  /*5a50*/  FMUL R8, R8, 1.4426950216293334961 ;  /* 0x3fb8aa3b08087820 */ /* 0x000fe40000400000 */
[----:B------:R-:W-:Y:S02]  /*5a60*/  FMUL R117, R28, 1.4426950216293334961 ;  /* 0x3fb8aa3b1c757820 */ /* 0x000fe40000400000 */
[----:B------:R-:W-:Y:S02]  /*5a70*/  FADD R28, R39, -R0 ;  /* 0x80000000271c7221 */ /* 0x000fe40000000000 */
[----:B------:R-:W0:Y:S02]  /*5a80*/  MUFU.EX2 R8, R8 ;  /* 0x0000000800087308 */ /* 0x000e240000000800 */
[----:B------:R-:W-:-:S02]  /*5a90*/  FMUL R28, R28, 1.4426950216293334961 ;  /* 0x3fb8aa3b1c1c7820 */ /* 0x000fc40000400000 */
[----:B------:R-:W-:-:S04]  /*5aa0*/  FADD R5, R33, R5 ;  /* 0x0000000521057221 */ /* 0x000fc80000000000 */
[----:B------:R-:W1:Y:S01]  /*5ab0*/  MUFU.EX2 R117, R117 ;  /* 0x0000007500757308 */ /* 0x000e620000000800 */
[----:B------:R-:W-:-:S07]  /*5ac0*/  FADD R5, R38, R5 ;  /* 0x0000000526057221 */ /* 0x000fce0000000000 */
[----:B------:R-:W4:Y:S01]  /*5ad0*/  MUFU.EX2 R116, R116 ;  /* 0x0000007400747308 */ /* 0x000f220000000800 */
[----:B------:R-:W-:Y:S02]  /*5ae0*/  FADD R5, R124, R5 ;  /* 0x000000057c057221 */ /* 0x000fe40000000000 */
[----:B------:R-:W-:Y:S01]  /*5af0*/  FADD R4, R125, R4 ;  /* 0x000000047d047221 */ /* 0x000fe20000000000 */
[----:B------:R0:W5:Y:S04]  /*5b00*/  LDL.LU R124, [R1+0x1c8] ;  /* 0x0001c800017c7983 */ /* 0x0001680000300800 */
[----:B------:R-:W4:Y:S01]  /*5b10*/  MUFU.EX2 R28, R28 ;  /* 0x0000001c001c7308 */ /* 0x000f220000000800 */
[----:B------:R-:W-:Y:S01]  /*5b20*/  FADD R5, R3, R5 ;  /* 0x0000000503057221 */ /* 0x000fe20000000000 */
[----:B------:R-:W3:Y:S06]  /*5b30*/  LDL.LU R125, [R1+0x1c4] ;  /* 0x0001c400017d7983 */ /* 0x000eec0000300800 */
[----:B------:R-:W4:Y:S01]  /*5b40*/  MUFU.EX2 R9, R9 ;  /* 0x0000000900097308 */ /* 0x000f220000000800 */
[----:B0-----:R-:W-:Y:S01]  /*5b50*/  FADD R4, R8, R4 ;  /* 0x0000000408047221 */ /* 0x001fe20000000000 */
[----:B------:R-:W3:Y:S01]  /*5b60*/  LDL.LU R3, [R1+0x1c0] ;  /* 0x0001c00001037983 */ /* 0x000ee20000300800 */
[----:B-1----:R-:W-:-:S02]  /*5b70*/  FADD R5, R117, R5 ;  /* 0x0000000575057221 */ /* 0x002fc40000000000 */
[----:B----4-:R-:W-:Y:S02]  /*5b80*/  FADD R4, R116, R4 ;  /* 0x0000000474047221 */ /* 0x010fe40000000000 */
[----:B------:R-:W-:Y:S01]  /*5b90*/  FADD R5, R28, R5 ;  /* 0x000000051c057221 */ /* 0x000fe20000000000 */
[----:B------:R-:W-:Y:S01]  /*5ba0*/  F2FP.PACK_AB R116, R116, R8 ;  /* 0x000000087474723e */ /* 0x000fe200000000ff */
[----:B------:R-:W-:Y:S01]  /*5bb0*/  FADD R4, R118, R4 ;  /* 0x0000000476047221 */ /* 0x000fe20000000000 */
[----:B------:R-:W-:Y:S02]  /*5bc0*/  F2FP.PACK_AB R117, R28, R117 ;  /* 0x000000751c75723e */ /* 0x000fe400000000ff */
[----:B------:R-:W-:Y:S01]  /*5bd0*/  F2FP.PACK_AB R118, R9, R118 ;  /* 0x000000760976723e */ /* 0x000fe200000000ff */
[----:B------:R-:W-:Y:S02]  /*5be0*/  IMAD.MOV.U32 R38, RZ, RZ, R24 ;  /* 0x000000ffff267224 */ /* 0x000fe400078e0018 */
[----:B------:R-:W-:-:S02]  /*5bf0*/  IMAD.MOV.U32 R39, RZ, RZ, R25 ;  /* 0x000000ffff277224 */ /* 0x000fc400078e0019 */
[----:B--2---:R-:W-:-:S04]  /*5c00*/  FADD R29, R12, -R0 ;  /* 0x800000000c1d7221 */ /* 0x004fc80000000000 */
[----:B------:R-:W-:Y:S02]  /*5c10*/  FMUL R119, R29, 1.4426950216293334961 ;  /* 0x3fb8aa3b1d777820 */ /* 0x000fe40000400000 */
[----:B------:R-:W-:-:S04]  /*5c20*/  FADD R29, R13, -R0 ;  /* 0x800000000d1d7221 */ /* 0x000fc80000000000 */
[----:B------:R-:W-:Y:S01]  /*5c30*/  FMUL R29, R29, 1.4426950216293334961 ;  /* 0x3fb8aa3b1d1d7820 */ /* 0x000fe20000400000 */
[----:B------:R-:W0:Y:S08]  /*5c40*/  MUFU.EX2 R119, R119 ;  /* 0x0000007700777308 */ /* 0x000e300000000800 */
[----:B------:R-:W1:Y:S01]  /*5c50*/  MUFU.EX2 R29, R29 ;  /* 0x0000001d001d7308 */ /* 0x000e620000000800 */
[----:B0-----:R-:W-:Y:S01]  /*5c60*/  FADD R8, R119, R5 ;  /* 0x0000000577087221 */ /* 0x001fe20000000000 */
[----:B-1----:R-:W-:-:S07]  /*5c70*/  F2FP.PACK_AB R119, R29, R119 ;  /* 0x000000771d77723e */ /* 0x002fce00000000ff */
[C---:B------:R-:W-:Y:S01]  /*5c80*/  HMMA.16816.F32 R108, R116.reuse, R14, R108 ;  /* 0x0000000e746c723c */ /* 0x040fe2000000186c */
[----:B------:R-:W2:Y:S04]  /*5c90*/  LDL.LU.64 R14, [R1+0x1b8] ;  /* 0x0001b800010e7983 */ /* 0x000ea80000300a00 */
[----:B------:R-:W2:Y:S03]  /*5ca0*/  LDL.LU.64 R12, [R1+0x1b0] ;  /* 0x0001b000010c7983 */ /* 0x000ea60000300a00 */
[C---:B------:R-:W-:Y:S01]  /*5cb0*/  HMMA.16816.F32 R20, R116.reuse, R26, R20 ;  /* 0x0000001a7414723c */ /* 0x040fe20000001814 */
[----:B------:R-:W4:Y:S04]  /*5cc0*/  LDL.LU R32, [R1+0x30] ;  /* 0x0000300001207983 */ /* 0x000f280000300800 */
[----:B------:R-:W2:Y:S04]  /*5cd0*/  LDL.LU R33, [R1+0x34] ;  /* 0x0000340001217983 */ /* 0x000ea80000300800 */
[----:B------:R-:W2:Y:S04]  /*5ce0*/  LDL.LU.64 R26, [R1+0x1a8] ;  /* 0x0001a800011a7983 */ /* 0x000ea80000300a00 */
[----:B------:R-:W2:Y:S01]  /*5cf0*/  LDL.LU.64 R24, [R1+0x1a0] ;  /* 0x0001a00001187983 */ /* 0x000ea20000300a00 */
[----:B------:R-:W-:Y:S01]  /*5d00*/  HMMA.16816.F32 R16, R116, R10, R16 ;  /* 0x0000000a7410723c */ /* 0x000fe20000001810 */
[----:B------:R-:W-:-:S02]  /*5d10*/  FADD R5, R9, R4 ;  /* 0x0000000409057221 */ /* 0x000fc40000000000 */
[----:B------:R-:W-:-:S05]  /*5d20*/  FADD R4, R29, R8 ;  /* 0x000000081d047221 */ /* 0x000fca0000000000 */
[C---:B--2---:R-:W-:Y:S01]  /*5d30*/  HMMA.16816.F32 R24, R116.reuse, R38, R24 ;  /* 0x000000267418723c */ /* 0x044fe20000001818 */
[----:B------:R-:W2:Y:S04]  /*5d40*/  LDL.LU.64 R38, [R1+0x198] ;  /* 0x0001980001267983 */ /* 0x000ea80000300a00 */
[----:B------:R-:W2:Y:S04]  /*5d50*/  LDL.LU.64 R36, [R1+0x190] ;  /* 0x0001900001247983 */ /* 0x000ea80000300a00 */
[----:B------:R-:W3:Y:S04]  /*5d60*/  LDL.LU R11, [R1+0x84] ;  /* 0x00008400010b7983 */ /* 0x000ee80000300800 */
[----:B------:R-:W3:Y:S04]  /*5d70*/  LDL.LU R10, [R1+0x80] ;  /* 0x00008000010a7983 */ /* 0x000ee80000300800 */
[----:B------:R-:W0:Y:S04]  /*5d80*/  SHFL.BFLY PT, R9, R5, 0x2, 0x1f ;  /* 0x0c401f0005097f89 */ /* 0x000e2800000e0000 */
[----:B------:R-:W1:Y:S01]  /*5d90*/  SHFL.BFLY PT, R8, R4, 0x2, 0x1f ;  /* 0x0c401f0004087f89 */ /* 0x000e6200000e0000 */
[----:B------:R-:W-:Y:S03]  /*5da0*/  HMMA.16816.F32 R12, R116, R6, R12 ;  /* 0x00000006740c723c */ /* 0x000fe6000000180c */
[----:B------:R-:W4:Y:S01]  /*5db0*/  S2R R6, SR_CTAID.X ;  /* 0x0000000000067919 */ /* 0x000f220000002500 */
[----:B0-----:R-:W-:-:S02]  /*5dc0*/  FADD R9, R5, R9 ;  /* 0x0000000905097221 */ /* 0x001fc40000000000 */
[----:B-1----:R-:W-:-:S03]  /*5dd0*/  FADD R8, R4, R8 ;  /* 0x0000000804087221 */ /* 0x002fc60000000000 */
[----:B------:R-:W0:Y:S04]  /*5de0*/  SHFL.BFLY PT, R4, R9, 0x1, 0x1f ;  /* 0x0c201f0009047f89 */ /* 0x000e2800000e0000 */
[----:B------:R-:W1:Y:S01]  /*5df0*/  SHFL.BFLY PT, R5, R8, 0x1, 0x1f ;  /* 0x0c201f0008057f89 */ /* 0x000e6200000e0000 */
[----:B------:R-:W-:Y:S01]  /*5e00*/  MOV R7, 0x40 ;  /* 0x0000004000077802 */ /* 0x000fe20000000f00 */
[----:B----4-:R-:W-:Y:S01]  /*5e10*/  IMAD.SHL.U32 R6, R6, 0x100, RZ ;  /* 0x0000010006067824 */ /* 0x010fe200078e00ff */
[----:B------:R-:W-:-:S03]  /*5e20*/  UIADD3 UR4, UP0, UR4, 0x40, URZ ;  /* 0x0000004004047890 */ /* 0x000fc6000ff1e03f */
[C---:B------:R-:W-:Y:S02]  /*5e30*/  IMAD R32, R7.reuse, c[0x0][0x1b4], R32 ;  /* 0x00006d0007207a24 */ /* 0x040fe400078e0220 */
[----:B------:R-:W-:Y:S01]  /*5e40*/  IMAD R33, R7, c[0x0][0x1a4], R33 ;  /* 0x0000690007217a24 */ /* 0x000fe200078e0221 */
[----:B------:R-:W-:Y:S01]  /*5e50*/  UIADD3.X UR5, URZ, UR5, URZ, UP0, !UPT ;  /* 0x000000053f057290 */ /* 0x000fe200087fe43f */
[----:B------:R-:W-:Y:S01]  /*5e60*/  IADD3 R6, R6, 0x100, RZ ;  /* 0x0000010006067810 */ /* 0x000fe20007ffe0ff */
[----:B0-----:R-:W-:Y:S02]  /*5e70*/  FADD R4, R9, R4 ;  /* 0x0000000409047221 */ /* 0x001fe40000000000 */
[----:B-1----:R-:W-:Y:S01]  /*5e80*/  FADD R5, R8, R5 ;  /* 0x0000000508057221 */ /* 0x002fe20000000000 */
[----:B------:R-:W-:Y:S01]  /*5e90*/  ISETP.LE.U32.AND P0, PT, R6, UR4, PT ;  /* 0x0000000406007c0c */ /* 0x000fe2000bf03070 */
[----:B------:R-:W-:-:S05]  /*5ea0*/  IMAD.U32 R6, RZ, RZ, UR5 ;  /* 0x00000005ff067e24 */ /* 0x000fca000f8e00ff */
[----:B------:R-:W-:Y:S01]  /*5eb0*/  ISETP.GE.U32.AND.EX P0, PT, R6, RZ, PT, P0 ;  /* 0x000000ff0600720c */ /* 0x000fe20003f06100 */
[C---:B------:R-:W-:Y:S08]  /*5ec0*/  HMMA.16816.F32 R40, R116.reuse, R34, R40 ;  /* 0x000000227428723c */ /* 0x040ff00000001828 */
[C---:B------:R-:W-:Y:S08]  /*5ed0*/  HMMA.16816.F32 R60, R116.reuse, R58, R60 ;  /* 0x0000003a743c723c */ /* 0x040ff0000000183c */
[C---:B------:R-:W-:Y:S08]  /*5ee0*/  HMMA.16816.F32 R76, R116.reuse, R74, R76 ;  /* 0x0000004a744c723c */ /* 0x040ff0000000184c */
[C---:B------:R-:W-:Y:S08]  /*5ef0*/  HMMA.16816.F32 R84, R116.reuse, R82, R84 ;  /* 0x000000527454723c */ /* 0x040ff00000001854 */
[C---:B------:R-:W-:Y:S08]  /*5f00*/  HMMA.16816.F32 R92, R116.reuse, R90, R92 ;  /* 0x0000005a745c723c */ /* 0x040ff0000000185c */
[C---:B------:R-:W-:Y:S08]  /*5f10*/  HMMA.16816.F32 R100, R116.reuse, R98, R100 ;  /* 0x000000627464723c */ /* 0x040ff00000001864 */
[C---:B--2---:R-:W-:Y:S08]  /*5f20*/  HMMA.16816.F32 R36, R116.reuse, R30, R36 ;  /* 0x0000001e7424723c */ /* 0x044ff00000001824 */
[C---:B------:R-:W-:Y:S08]  /*5f30*/  HMMA.16816.F32 R28, R116.reuse, R122, R44 ;  /* 0x0000007a741c723c */ /* 0x040ff0000000182c */
[C---:B------:R-:W-:Y:S11]  /*5f40*/  HMMA.16816.F32 R44, R116.reuse, R50, R52 ;  /* 0x00000032742c723c */ /* 0x040ff60000001834 */
[----:B------:R-:W-:Y:S04]  /*5f50*/  @!UPT UIADD3 URZ, URZ, URZ, URZ ;  /* 0x0000003f3f3ff290 */ /* 0x000fe8000fffe03f */
[----:B------:R-:W-:Y:S04]  /*5f60*/  STL.64 [R1+0x20], R28 ;  /* 0x0000201c01007387 */ /* 0x000fe80000100a00 */
[----:B------:R0:W-:Y:S02]  /*5f70*/  STL.64 [R1+0x28], R30 ;  /* 0x0000281e01007387 */ /* 0x0001e40000100a00 */
[----:B0-----:R-:W-:Y:S02]  /*5f80*/  HMMA.16816.F32 R28, R116, R66, R68 ;  /* 0x00000042741c723c */ /* 0x001fe40000001844 */
[----:B------:R0:W-:Y:S01]  /*5f90*/  STL.64 [R1+0x10], R44 ;  /* 0x0000102c01007387 */ /* 0x0001e20000100a00 */
[----:B---3--:R-:W-:-:S03]  /*5fa0*/  FFMA R11, R3, R11, R4 ;  /* 0x0000000b030b7223 */ /* 0x008fc60000000004 */
[----:B------:R0:W-:Y:S01]  /*5fb0*/  STL.64 [R1+0x18], R46 ;  /* 0x0000182e01007387 */ /* 0x0001e20000100a00 */
[----:B------:R-:W-:Y:S11]  /*5fc0*/  FFMA R10, R125, R10, R5 ;  /* 0x0000000a7d0a7223 */ /* 0x000ff60000000005 */
[----:B------:R-:W-:Y:S05]  /*5fd0*/  @!UPT UIADD3 URZ, URZ, URZ, URZ ;  /* 0x0000003f3f3ff290 */ /* 0x000fea000fffe03f */
[----:B------:R0:W-:Y:S04]  /*5fe0*/  STL.64 [R1], R28 ;  /* 0x0000001c01007387 */ /* 0x0001e80000100a00 */
[----:B------:R0:W-:Y:S04]  /*5ff0*/  STL.64 [R1+0x8], R30 ;  /* 0x0000081e01007387 */ /* 0x0001e80000100a00 */
[----:B------:R0:W5:Y:S04]  /*6000*/  LDL.LU R3, [R1+0x18c] ;  /* 0x00018c0001037983 */ /* 0x0001680000300800 */
[----:B------:R0:W-:Y:S04]  /*6010*/  STL [R1+0x30], R32 ;  /* 0x0000302001007387 */ /* 0x0001e80000100800 */
[----:B------:R0:W-:Y:S04]  /*6020*/  STL [R1+0x34], R33 ;  /* 0x0000342101007387 */ /* 0x0001e80000100800 */
[----:B------:R0:W5:Y:S04]  /*6030*/  LDL.LU R125, [R1+0x188] ;  /* 0x00018800017d7983 */ /* 0x0001680000300800 */
[----:B------:R0:W-:Y:S04]  /*6040*/  STL [R1+0x84], R11 ;  /* 0x0000840b01007387 */ /* 0x0001e80000100800 */
[----:B------:R0:W-:Y:S04]  /*6050*/  STL [R1+0x38], R2 ;  /* 0x0000380201007387 */ /* 0x0001e80000100800 */
[----:B------:R0:W-:Y:S04]  /*6060*/  STL [R1+0x80], R10 ;  /* 0x0000800a01007387 */ /* 0x0001e80000100800 */
[----:B------:R0:W-:Y:S01]  /*6070*/  STL [R1+0x3c], R0 ;  /* 0x00003c0001007387 */ /* 0x0001e20000100800 */
[----:B------:R-:W-:Y:S01]  /*6080*/  HMMA.16816.F32 R116, R116, R106, R112 ;  /* 0x0000006a7474723c */ /* 0x000fe20000001870 */
[----:B------:R-:W-:Y:S01]  /*6090*/  @P0 CALL.REL.NOINC `(.L_x_0) ;  /* 0x0000001000000944 */ /* 0x000fe20003c00000 */
[----:B------:R-:W-:Y:S06]  /*60a0*/  BRA `(.L_x_1) ;  /* 0xffffc68000007947 */ /* 0x000fec000383ffff */
.L_x_0:
[----:B-1----:R-:W2:Y:S04]  /*60b0*/  LDL.LU R4, [R1+0x20] ;  /* 0x0000200001047983 */ /* 0x002ea80000300800 */
[----:B-----5:R-:W3:Y:S01]  /*60c0*/  LDL.LU R3, [R1+0x24] ;  /* 0x0000240001037983 */ /* 0x020ee20000300800 */
[----:B------:R-:W-:Y:S01]  /*60d0*/  MOV R35, R43 ;  /* 0x0000002b00237202 */ /* 0x000fe20000000f00 */
[----:B0-----:R-:W-:-:S02]  /*60e0*/  IMAD.MOV.U32 R10, RZ, RZ, R42 ;  /* 0x000000ffff0a7224 */ /* 0x001fc400078e002a */
[----:B------:R-:W0:Y:S04]  /*60f0*/  S2R R5, SR_TID.X ;  /* 0x0000000000057919 */ /* 0x000e280000002100 */
[----:B------:R-:W4:Y:S04]  /*6100*/  LDL.LU R59, [R1+0x28] ;  /* 0x00002800013b7983 */ /* 0x000f280000300800 */
[----:B------:R-:W4:Y:S04]  /*6110*/  LDL.LU R58, [R1+0x2c] ;  /* 0x00002c00013a7983 */ /* 0x000f280000300800 */
[----:B------:R-:W4:Y:S04]  /*6120*/  LDL.LU R11, [R1+0x10] ;  /* 0x00001000010b7983 */ /* 0x000f280000300800 */
[----:B------:R-:W4:Y:S04]  /*6130*/  LDL.LU R32, [R1+0x14] ;  /* 0x0000140001207983 */ /* 0x000f280000300800 */
[----:B------:R-:W4:Y:S04]  /*6140*/  LDL.LU R54, [R1+0x18] ;  /* 0x0000180001367983 */ /* 0x000f280000300800 */
[----:B------:R-:W4:Y:S01]  /*6150*/  LDL.LU R52, [R1+0x1c] ;  /* 0x00001c0001347983 */ /* 0x000f220000300800 */
[----:B0-----:R-:W-:-:S02]  /*6160*/  LOP3.LUT R6, R5, 0x1c, RZ, 0xc0, !PT ;  /* 0x0000001c05067812 */ /* 0x001fc400078ec0ff */
[----:B------:R-:W-:-:S05]  /*6170*/  LOP3.LUT R5, R5, 0x1e0, RZ, 0xc0, !PT ;  /* 0x000001e005057812 */ /* 0x000fca00078ec0ff */
[----:B------:R-:W-:Y:S02]  /*6180*/  IMAD R7, R5, 0x2, R6 ;  /* 0x0000000205077824 */ /* 0x000fe400078e0206 */
[----:B------:R-:W-:Y:S01]  /*6190*/  IMAD.MOV.U32 R6, RZ, RZ, R41 ;  /* 0x000000ffff067224 */ /* 0x000fe200078e0029 */
[----:B------:R-:W0:Y:S01]  /*61a0*/  S2R R122, SR_TID.X ;  /* 0x00000000007a7919 */ /* 0x000e220000002100 */
[----:B------:R-:W-:-:S03]  /*61b0*/  IMAD.MOV.U32 R5, RZ, RZ, R27 ;  /* 0x000000ffff057224 */ /* 0x000fc600078e001b */
[----:B------:R-:W1:Y:S04]  /*61c0*/  S2R R45, SR_TID.X ;  /* 0x00000000002d7919 */ /* 0x000e680000002100 */
[----:B------:R-:W0:Y:S04]  /*61d0*/  S2R R120, SR_CTAID.X ;  /* 0x0000000000787919 */ /* 0x000e280000002500 */
[----:B------:R-:W0:Y:S04]  /*61e0*/  S2R R121, SR_CTAID.Y ;  /* 0x0000000000797919 */ /* 0x000e280000002600 */
[----:B------:R-:W0:Y:S04]  /*61f0*/  S2R R74, SR_TID.X ;  /* 0x00000000004a7919 */ /* 0x000e280000002100 */
[----:B------:R-:W-:Y:S01]  /*6200*/  BAR.SYNC.DEFER_BLOCKING 0x0 ;  /* 0x0000000000007b1d */ /* 0x000fe20000010000 */
[----:B--2---:R-:W-:-:S02]  /*6210*/  IMAD.MOV.U32 R8, RZ, RZ, R4 ;  /* 0x000000ffff087224 */ /* 0x004fc400078e0004 */
[----:B---3--:R-:W-:-:S03]  /*6220*/  IMAD.MOV.U32 R9, RZ, RZ, R3 ;  /* 0x000000ffff097224 */ /* 0x008fc600078e0003 */
[----:B------:R-:W2:Y:S04]  /*6230*/  LDL.LU R3, [R1+0x80] ;  /* 0x0000800001037983 */ /* 0x000ea80000300800 */
[----:B------:R-:W3:Y:S04]  /*6240*/  LDL.LU R33, [R1] ;  /* 0x0000000001217983 */ /* 0x000ee80000300800 */
[----:B------:R-:W3:Y:S04]  /*6250*/  LDL.LU R34, [R1+0x4] ;  /* 0x0000040001227983 */ /* 0x000ee80000300800 */
[----:B------:R-:W3:Y:S04]  /*6260*/  LDL.LU R50, [R1+0x8] ;  /* 0x0000080001327983 */ /* 0x000ee80000300800 */
[----:B------:R-:W3:Y:S04]  /*6270*/  LDL.LU R41, [R1+0xc] ;  /* 0x00000c0001297983 */ /* 0x000ee80000300800 */
[----:B------:R-:W3:Y:S01]  /*6280*/  LDL.LU R66, [R1+0x84] ;  /* 0x0000840001427983 */ /* 0x000ee20000300800 */
[----:B-1----:R-:W-:Y:S01]  /*6290*/  LOP3.LUT R45, R45, 0x3, RZ, 0xc0, !PT ;  /* 0x000000032d2d7812 */ /* 0x002fe200078ec0ff */
[C---:B0-----:R-:W-:Y:S01]  /*62a0*/  IMAD.SHL.U32 R31, R122.reuse, 0x4, RZ ;  /* 0x000000047a1f7824 */ /* 0x041fe200078e00ff */
[----:B------:R-:W-:-:S02]  /*62b0*/  SHF.L.U32 R4, R122, 0x3, RZ ;  /* 0x000000037a047819 */ /* 0x000fc400000006ff */
[----:B------:R-:W-:Y:S02]  /*62c0*/  SHF.R.U32.HI R44, RZ, 0x1, R122 ;  /* 0x00000001ff2c7819 */ /* 0x000fe4000001167a */
[----:B------:R-:W-:Y:S02]  /*62d0*/  PRMT R120, R122, 0x6540, R120 ;  /* 0x000065407a787816 */ /* 0x000fe40000000078 */
[----:B------:R-:W-:Y:S02]  /*62e0*/  LOP3.LUT R42, R31, 0x3c0, RZ, 0xc0, !PT ;  /* 0x000003c01f2a7812 */ /* 0x000fe400078ec0ff */
[----:B------:R-:W-:Y:S01]  /*62f0*/  LOP3.LUT R44, R44, 0x4, RZ, 0xc0, !PT ;  /* 0x000000042c2c7812 */ /* 0x000fe200078ec0ff */
[----:B------:R-:W-:Y:S02]  /*6300*/  IMAD R27, R121, c[0x0][0x1c0], RZ ;  /* 0x00007000791b7a24 */ /* 0x000fe400078e02ff */
[----:B------:R-:W-:-:S04]  /*6310*/  IMAD R29, R120, c[0x0][0x1c4], RZ ;  /* 0x00007100781d7a24 */ /* 0x000fc800078e02ff */
[----:B------:R-:W-:Y:S02]  /*6320*/  IMAD.SHL.U32 R31, R29, 0x2, RZ ;  /* 0x000000021d1f7824 */ /* 0x000fe400078e00ff */
[----:B------:R-:W-:Y:S02]  /*6330*/  IMAD.SHL.U32 R46, R7, 0x4, RZ ;  /* 0x00000004072e7824 */ /* 0x000fe400078e00ff */
[----:B------:R-:W-:Y:S01]  /*6340*/  IMAD.HI R7, R27, 0x2, RZ ;  /* 0x000000021b077827 */ /* 0x000fe200078e02ff */
[----:B------:R-:W-:-:S04]  /*6350*/  SHF.R.U32.HI R74, RZ, 0x8, R74 ;  /* 0x00000008ff4a7819 */ /* 0x000fc8000001164a */
[----:B------:R-:W-:Y:S01]  /*6360*/  SGXT.U32 R74, R74, 0x1 ;  /* 0x000000014a4a781a */ /* 0x000fe20000000000 */
[----:B--2---:R-:W-:-:S04]  /*6370*/  IMAD.MOV.U32 R73, RZ, RZ, R3 ;  /* 0x000000ffff497224 */ /* 0x004fc800078e0003 */
[C---:B------:R-:W-:Y:S01]  /*6380*/  FMUL R28, R73.reuse, 8388608 ;  /* 0x4b000000491c7820 */ /* 0x040fe20000400000 */
[C---:B------:R-:W-:Y:S02]  /*6390*/  FSETP.GEU.AND P3, PT, R73.reuse, 1.175494350822287508e-38, PT ;  /* 0x008000004900780b */ /* 0x040fe40003f6e000 */
[C---:B------:R-:W-:Y:S02]  /*63a0*/  FSETP.GT.AND P1, PT, |R73|.reuse, 8.50705917302346158658e+37, PT ;  /* 0x7e8000004900780b */ /* 0x040fe40003f24200 */
[----:B------:R-:W-:Y:S02]  /*63b0*/  FSEL R28, R28, R73, !P3 ;  /* 0x000000491c1c7208 */ /* 0x000fe40005800000 */
[----:B------:R-:W-:Y:S02]  /*63c0*/  FSEL R55, RZ, -23, P3 ;  /* 0xc1b80000ff377808 */ /* 0x000fe40001800000 */
[----:B------:R-:W-:Y:S01]  /*63d0*/  FSETP.GEU.AND P3, PT, |R73|, 1.175494350822287508e-38, PT ;  /* 0x008000004900780b */ /* 0x000fe20003f6e200 */
[----:B------:R-:W-:-:S02]  /*63e0*/  IMAD.SHL.U32 R3, R122, 0x400, RZ ;  /* 0x000004007a037824 */ /* 0x000fc400078e00ff */
[C---:B---3--:R-:W-:Y:S01]  /*63f0*/  FMUL R53, R66.reuse, 8388608 ;  /* 0x4b00000042357820 */ /* 0x048fe20000400000 */
[----:B------:R-:W-:-:S03]  /*6400*/  FSETP.GEU.AND P2, PT, R66, 1.175494350822287508e-38, PT ;  /* 0x008000004200780b */ /* 0x000fc60003f4e000 */
[----:B------:R-:W-:Y:S01]  /*6410*/  @P1 FMUL R73, R73, 0.25 ;  /* 0x3e80000049491820 */ /* 0x000fe20000400000 */
[----:B------:R-:W-:-:S05]  /*6420*/  FSEL R53, R53, R66, !P2 ;  /* 0x0000004235357208 */ /* 0x000fca0005000000 */
[----:B------:R-:W-:Y:S01]  /*6430*/  @!P3 FMUL R73, R73, 16777216 ;  /* 0x4b8000004949b820 */ /* 0x000fe20000400000 */
[----:B------:R-:W-:Y:S02]  /*6440*/  FSEL R57, RZ, -23, P2 ;  /* 0xc1b80000ff397808 */ /* 0x000fe40001000000 */
[----:B------:R-:W-:Y:S01]  /*6450*/  FSETP.GT.AND P2, PT, |R66|, 8.50705917302346158658e+37, PT ;  /* 0x7e8000004200780b */ /* 0x000fe20003f44200 */
[----:B------:R-:W-:Y:S01]  /*6460*/  @P1 FMUL R119, R119, 0.25 ;  /* 0x3e80000077771820 */ /* 0x000fe20000400000 */
[----:B------:R-:W-:Y:S01]  /*6470*/  LOP3.LUT R43, R3, 0x6000, RZ, 0xc0, !PT ;  /* 0x00006000032b7812 */ /* 0x000fe200078ec0ff */
[----:B------:R-:W-:Y:S01]  /*6480*/  @P1 FMUL R118, R118, 0.25 ;  /* 0x3e80000076761820 */ /* 0x000fe20000400000 */
[----:B------:R-:W0:Y:S01]  /*6490*/  MUFU.RCP R73, R73 ;  /* 0x0000004900497308 */ /* 0x000e220000001000 */
[----:B------:R-:W-:Y:S02]  /*64a0*/  @P1 FMUL R103, R103, 0.25 ;  /* 0x3e80000067671820 */ /* 0x000fe40000400000 */
[----:B------:R-:W-:-:S02]  /*64b0*/  @P1 FMUL R102, R102, 0.25 ;  /* 0x3e80000066661820 */ /* 0x000fc40000400000 */
[----:B------:R-:W-:Y:S02]  /*64c0*/  @P1 FMUL R95, R95, 0.25 ;  /* 0x3e8000005f5f1820 */ /* 0x000fe40000400000 */
[----:B------:R-:W-:Y:S02]  /*64d0*/  @P1 FMUL R94, R94, 0.25 ;  /* 0x3e8000005e5e1820 */ /* 0x000fe40000400000 */
[----:B------:R-:W-:Y:S02]  /*64e0*/  @P1 FMUL R87, R87, 0.25 ;  /* 0x3e80000057571820 */ /* 0x000fe40000400000 */
[----:B------:R-:W-:Y:S02]  /*64f0*/  @P1 FMUL R86, R86, 0.25 ;  /* 0x3e80000056561820 */ /* 0x000fe40000400000 */
[----:B------:R-:W-:Y:S02]  /*6500*/  @P1 FMUL R79, R79, 0.25 ;  /* 0x3e8000004f4f1820 */ /* 0x000fe40000400000 */
[----:B------:R-:W-:-:S02]  /*6510*/  @P1 FMUL R78, R78, 0.25 ;  /* 0x3e8000004e4e1820 */ /* 0x000fc40000400000 */
[----:B------:R-:W-:Y:S02]  /*6520*/  @P1 FMUL R41, R41, 0.25 ;  /* 0x3e80000029291820 */ /* 0x000fe40000400000 */
[----:B------:R-:W-:Y:S02]  /*6530*/  @P1 FMUL R50, R50, 0.25 ;  /* 0x3e80000032321820 */ /* 0x000fe40000400000 */
[----:B------:R-:W-:Y:S02]  /*6540*/  @P1 FMUL R63, R63, 0.25 ;  /* 0x3e8000003f3f1820 */ /* 0x000fe40000400000 */
[----:B------:R-:W-:Y:S02]  /*6550*/  @P1 FMUL R62, R62, 0.25 ;  /* 0x3e8000003e3e1820 */ /* 0x000fe40000400000 */
[----:B----4-:R-:W-:Y:S02]  /*6560*/  @P1 FMUL R52, R52, 0.25 ;  /* 0x3e80000034341820 */ /* 0x010fe40000400000 */
        /* <DEDUP_REMOVED lines=16> */
[----:B------:R-:W-:Y:S01]  /*6670*/  @P1 FMUL R110, R110, 0.25 ;  /* 0x3e8000006e6e1820 */ /* 0x000fe20000400000 */
[C---:B------:R-:W-:Y:S01]  /*6680*/  FSETP.GEU.AND P1, PT, |R66|.reuse, 1.175494350822287508e-38, PT ;  /* 0x008000004200780b */ /* 0x040fe20003f2e200 */
[----:B------:R-:W-:Y:S02]  /*6690*/  IMAD R43, R45, 0x20, R43 ;  /* 0x000000202d2b7824 */ /* 0x000fe400078e022b */
[----:B------:R-:W1:Y:S01]  /*66a0*/  S2R R45, SR_TID.X ;  /* 0x00000000002d7919 */ /* 0x000e620000002100 */
[----:B------:R-:W-:Y:S01]  /*66b0*/  IADD3 R68, R53, -0x3f3504f3, RZ ;  /* 0xc0cafb0d35447810 */ /* 0x000fe20007ffe0ff */
[----:B------:R-:W-:Y:S01]  /*66c0*/  @P2 FMUL R66, R66, 0.25 ;  /* 0x3e80000042422820 */ /* 0x000fe20000400000 */
[----:B------:R-:W-:Y:S01]  /*66d0*/  IADD3 R69, R28, -0x3f3504f3, RZ ;  /* 0xc0cafb0d1c457810 */ /* 0x000fe20007ffe0ff */
[----:B------:R-:W-:Y:S01]  /*66e0*/  @!P3 FMUL R15, R15, 16777216 ;  /* 0x4b8000000f0fb820 */ /* 0x000fe20000400000 */
[----:B------:R-:W-:-:S02]  /*66f0*/  LOP3.LUT R3, R4, 0x38, RZ, 0xc0, !PT ;  /* 0x0000003804037812 */ /* 0x000fc400078ec0ff */
[----:B------:R-:W-:Y:S02]  /*6700*/  LOP3.LUT R68, R68, 0xff800000, RZ, 0xc0, !PT ;  /* 0xff80000044447812 */ /* 0x000fe400078ec0ff */
[----:B------:R-:W-:Y:S01]  /*6710*/  LOP3.LUT R69, R69, 0xff800000, RZ, 0xc0, !PT ;  /* 0xff80000045457812 */ /* 0x000fe200078ec0ff */
[----:B------:R-:W-:Y:S01]  /*6720*/  @!P1 FMUL R66, R66, 16777216 ;  /* 0x4b80000042429820 */ /* 0x000fe20000400000 */
[----:B------:R-:W-:Y:S01]  /*6730*/  IADD3 R3, R44, R3, R42 ;  /* 0x000000032c037210 */ /* 0x000fe20007ffe02a */
[----:B0-----:R-:W-:Y:S01]  /*6740*/  FMUL R70, R73, R15 ;  /* 0x0000000f49467220 */ /* 0x001fe20000400000 */
[----:B------:R0:W2:Y:S01]  /*6750*/  I2F R30, R68 ;  /* 0x00000044001e7306 */ /* 0x0000a20000201400 */
[----:B------:R-:W-:-:S07]  /*6760*/  IMAD.SHL.U32 R4, R27, 0x2, RZ ;  /* 0x000000021b047824 */ /* 0x000fce00078e00ff */
[----:B------:R-:W3:Y:S01]  /*6770*/  I2F R42, R69 ;  /* 0x00000045002a7306 */ /* 0x000ee20000201400 */
[----:B------:R-:W-:-:S07]  /*6780*/  IADD3 R4, P4, P5, R31, c[0x0][0x178], R4 ;  /* 0x00005e001f047a10 */ /* 0x000fce0007d9e004 */
[----:B------:R-:W4:Y:S01]  /*6790*/  MUFU.RCP R15, R66 ;  /* 0x00000042000f7308 */ /* 0x000f220000001000 */
[----:B------:R-:W-:Y:S01]  /*67a0*/  SHF.L.U32 R31, R122, 0xc, RZ ;  /* 0x0000000c7a1f7819 */ /* 0x000fe200000006ff */
[----:B------:R-:W-:Y:S02]  /*67b0*/  @!P3 FMUL R79, R79, 16777216 ;  /* 0x4b8000004f4fb820 */ /* 0x000fe40000400000 */
[----:B------:R-:W-:Y:S02]  /*67c0*/  @P2 FMUL R9, R9, 0.25 ;  /* 0x3e80000009092820 */ /* 0x000fe40000400000 */
[----:B------:R-:W-:Y:S01]  /*67d0*/  IMAD.IADD R72, R53, 0x1, -R68 ;  /* 0x0000000135487824 */ /* 0x000fe200078e0a44 */
[----:B------:R-:W-:Y:S01]  /*67e0*/  LOP3.LUT R31, R31, 0x6000, RZ, 0xc0, !PT ;  /* 0x000060001f1f7812 */ /* 0x000fe200078ec0ff */
[----:B------:R-:W-:Y:S01]  /*67f0*/  @P2 FMUL R60, R60, 0.25 ;  /* 0x3e8000003c3c2820 */ /* 0x000fe20000400000 */
[----:B-1----:R-:W-:Y:S01]  /*6800*/  LOP3.LUT R45, R45, 0x1ff, RZ, 0xc0, !PT ;  /* 0x000001ff2d2d7812 */ /* 0x002fe200078ec0ff */
[----:B------:R-:W-:Y:S01]  /*6810*/  IMAD.HI R44, R29, 0x2, RZ ;  /* 0x000000021d2c7827 */ /* 0x000fe200078e02ff */
[----:B0-----:R-:W-:-:S03]  /*6820*/  IADD3 R68, R28, -R69, RZ ;  /* 0x800000451c447210 */ /* 0x001fc60007ffe0ff */
[----:B------:R-:W-:Y:S02]  /*6830*/  @!P3 FMUL R62, R62, 16777216 ;  /* 0x4b8000003e3eb820 */ /* 0x000fe40000400000 */
[----:B------:R-:W-:Y:S02]  /*6840*/  @!P3 FMUL R19, R19, 16777216 ;  /* 0x4b8000001313b820 */ /* 0x000fe40000400000 */
[----:B------:R-:W-:Y:S02]  /*6850*/  @P2 FMUL R32, R32, 0.25 ;  /* 0x3e80000020202820 */ /* 0x000fe40000400000 */
[----:B------:R-:W-:Y:S02]  /*6860*/  @!P3 FMUL R10, R10, 16777216 ;  /* 0x4b8000000a0ab820 */ /* 0x000fe40000400000 */
[----:B------:R-:W-:Y:S02]  /*6870*/  @!P3 FMUL R23, R23, 16777216 ;  /* 0x4b8000001717b820 */ /* 0x000fe40000400000 */
[----:B------:R-:W-:-:S02]  /*6880*/  FMUL R48, R73, R79 ;  /* 0x0000004f49307220 */ /* 0x000fc40000400000 */
[----:B------:R-:W-:Y:S02]  /*6890*/  @P2 FMUL R11, R11, 0.25 ;  /* 0x3e8000000b0b2820 */ /* 0x000fe40000400000 */
[----:B------:R-:W-:Y:S02]  /*68a0*/  @!P1 FMUL R9, R9, 16777216 ;  /* 0x4b80000009099820 */ /* 0x000fe40000400000 */
[----:B------:R-:W-:Y:S02]  /*68b0*/  @!P3 FMUL R119, R119, 16777216 ;  /* 0x4b8000007777b820 */ /* 0x000fe40000400000 */
[----:B------:R-:W-:Y:S02]  /*68c0*/  @!P3 FMUL R118, R118, 16777216 ;  /* 0x4b8000007676b820 */ /* 0x000fe40000400000 */
[----:B------:R-:W-:Y:S02]  /*68d0*/  @!P3 FMUL R103, R103, 16777216 ;  /* 0x4b8000006767b820 */ /* 0x000fe40000400000 */
[----:B------:R-:W-:-:S02]  /*68e0*/  @!P3 FMUL R102, R102, 16777216 ;  /* 0x4b8000006666b820 */ /* 0x000fc40000400000 */
[----:B------:R-:W-:Y:S02]  /*68f0*/  @!P3 FMUL R95, R95, 16777216 ;  /* 0x4b8000005f5fb820 */ /* 0x000fe40000400000 */
        /* <DEDUP_REMOVED lines=21> */
[----:B------:R-:W-:Y:S02]  /*6a50*/  IMAD.MOV.U32 R79, RZ, RZ, 0x3dc6b27f ;  /* 0x3dc6b27fff4f7424 */ /* 0x000fe400078e00ff */
[----:B------:R-:W-:-:S02]  /*6a60*/  FADD R72, R72, -1 ;  /* 0xbf80000048487421 */ /* 0x000fc40000000000 */
[----:B------:R-:W-:Y:S01]  /*6a70*/  @!P1 FMUL R60, R60, 16777216 ;  /* 0x4b8000003c3c9820 */ /* 0x000fe20000400000 */
[----:B------:R-:W-:Y:S01]  /*6a80*/  LOP3.LUT R27, R43, R46, RZ, 0x3c, !PT ;  /* 0x0000002e2b1b7212 */ /* 0x000fe200078e3cff */
[C---:B------:R-:W-:Y:S01]  /*6a90*/  FMUL R51, R73.reuse, R62 ;  /* 0x0000003e49337220 */ /* 0x040fe20000400000 */
[----:B------:R-:W-:Y:S01]  /*6aa0*/  IADD3.X R7, R44, c[0x0][0x17c], R7, P4, P5 ;  /* 0x00005f002c077a10 */ /* 0x000fe200027ea407 */
[----:B------:R-:W-:Y:S02]  /*6ab0*/  FMUL R67, R73, R19 ;  /* 0x0000001349437220 */ /* 0x000fe40000400000 */
[----:B------:R-:W-:Y:S02]  /*6ac0*/  @!P1 FMUL R32, R32, 16777216 ;  /* 0x4b80000020209820 */ /* 0x000fe40000400000 */
[----:B------:R-:W-:Y:S02]  /*6ad0*/  IMAD R56, R45, 0x10, R31 ;  /* 0x000000102d387824 */ /* 0x000fe400078e021f */
[----:B--2---:R-:W-:-:S02]  /*6ae0*/  FFMA.FTZ R57, R30, 1.1920928955078125e-07, R57 ;  /* 0x340000001e397823 */ /* 0x004fc40000010039 */
[----:B---3--:R-:W-:Y:S02]  /*6af0*/  FFMA.FTZ R55, R42, 1.1920928955078125e-07, R55 ;  /* 0x340000002a377823 */ /* 0x008fe40000010037 */
[C---:B------:R-:W-:Y:S02]  /*6b00*/  FMUL R62, R73.reuse, R10 ;  /* 0x0000000a493e7220 */ /* 0x040fe40000400000 */
[----:B------:R-:W-:Y:S02]  /*6b10*/  FMUL R64, R73, R23 ;  /* 0x0000001749407220 */ /* 0x000fe40000400000 */
[----:B------:R-:W-:Y:S02]  /*6b20*/  @!P1 FMUL R11, R11, 16777216 ;  /* 0x4b8000000b0b9820 */ /* 0x000fe40000400000 */
[----:B----4-:R-:W-:Y:S02]  /*6b30*/  FMUL R19, R15, R9 ;  /* 0x000000090f137220 */ /* 0x010fe40000400000 */
[----:B------:R-:W-:-:S02]  /*6b40*/  FMUL R43, R73, R119 ;  /* 0x00000077492b7220 */ /* 0x000fc40000400000 */
[C---:B------:R-:W-:Y:S02]  /*6b50*/  FMUL R31, R73.reuse, R118 ;  /* 0x00000076491f7220 */ /* 0x040fe40000400000 */
[C---:B------:R-:W-:Y:S02]  /*6b60*/  FMUL R44, R73.reuse, R103 ;  /* 0x00000067492c7220 */ /* 0x040fe40000400000 */
[C---:B------:R-:W-:Y:S02]  /*6b70*/  FMUL R46, R73.reuse, R102 ;  /* 0x00000066492e7220 */ /* 0x040fe40000400000 */
[C---:B------:R-:W-:Y:S02]  /*6b80*/  FMUL R42, R73.reuse, R95 ;  /* 0x0000005f492a7220 */ /* 0x040fe40000400000 */
[C---:B------:R-:W-:Y:S02]  /*6b90*/  FMUL R30, R73.reuse, R94 ;  /* 0x0000005e491e7220 */ /* 0x040fe40000400000 */
        /* <DEDUP_REMOVED lines=19> */
[----:B------:R-:W-:Y:S02]  /*6cd0*/  FMUL R110, R73, R110 ;  /* 0x0000006e496e7220 */ /* 0x000fe40000400000 */
[----:B------:R-:W-:Y:S02]  /*6ce0*/  FADD R68, R68, -1 ;  /* 0xbf80000044447421 */ /* 0x000fe40000000000 */
[----:B------:R-:W-:Y:S02]  /*6cf0*/  FFMA.FTZ R9, R72, R79, -0.16845393180847167969 ;  /* 0xbe2c7f3048097423 */ /* 0x000fe4000001004f */
[C---:B------:R-:W-:Y:S02]  /*6d00*/  FMUL R73, R15.reuse, R60 ;  /* 0x0000003c0f497220 */ /* 0x040fe40000400000 */
[C---:B------:R-:W-:Y:S02]  /*6d10*/  FMUL R60, R15.reuse, R32 ;  /* 0x000000200f3c7220 */ /* 0x040fe40000400000 */
[----:B------:R-:W-:-:S02]  /*6d20*/  FMUL R32, R15, R11 ;  /* 0x0000000b0f207220 */ /* 0x000fc40000400000 */
[----:B------:R-:W-:Y:S02]  /*6d30*/  FFMA.FTZ R9, R72, R9, 0.1716887056827545166 ;  /* 0x3e2fcf2a48097423 */ /* 0x000fe40000010009 */
[----:B------:R-:W-:Y:S02]  /*6d40*/  FFMA.FTZ R11, R68, R79, -0.16845393180847167969 ;  /* 0xbe2c7f30440b7423 */ /* 0x000fe4000001004f */
[----:B------:R-:W-:Y:S02]  /*6d50*/  FFMA.FTZ R9, R72, R9, -0.17900948226451873779 ;  /* 0xbe374e4348097423 */ /* 0x000fe40000010009 */
[----:B------:R-:W-:Y:S02]  /*6d60*/  FFMA.FTZ R11, R68, R11, 0.1716887056827545166 ;  /* 0x3e2fcf2a440b7423 */ /* 0x000fe4000001000b */
[----:B------:R-:W-:Y:S02]  /*6d70*/  FFMA.FTZ R9, R72, R9, 0.20512372255325317383 ;  /* 0x3e520bf448097423 */ /* 0x000fe40000010009 */
[----:B------:R-:W-:-:S02]  /*6d80*/  FFMA.FTZ R11, R68, R11, -0.17900948226451873779 ;  /* 0xbe374e43440b7423 */ /* 0x000fc4000001000b */
[----:B------:R-:W-:Y:S02]  /*6d90*/  FFMA.FTZ R9, R72, R9, -0.24046532809734344482 ;  /* 0xbe763c8b48097423 */ /* 0x000fe40000010009 */
[----:B------:R-:W-:Y:S02]  /*6da0*/  FFMA.FTZ R11, R68, R11, 0.20512372255325317383 ;  /* 0x3e520bf4440b7423 */ /* 0x000fe4000001000b */
[----:B------:R-:W-:Y:S02]  /*6db0*/  FFMA.FTZ R9, R72, R9, 0.28857114911079406738 ;  /* 0x3e93bf9948097423 */ /* 0x000fe40000010009 */
[----:B------:R-:W-:Y:S02]  /*6dc0*/  FFMA.FTZ R11, R68, R11, -0.24046532809734344482 ;  /* 0xbe763c8b440b7423 */ /* 0x000fe4000001000b */
[----:B------:R-:W-:Y:S02]  /*6dd0*/  @P2 FMUL R37, R37, 0.25 ;  /* 0x3e80000025252820 */ /* 0x000fe40000400000 */
[----:B------:R-:W-:-:S02]  /*6de0*/  @P2 FMUL R24, R24, 0.25 ;  /* 0x3e80000018182820 */ /* 0x000fc40000400000 */
[----:B------:R-:W-:Y:S02]  /*6df0*/  @P2 FMUL R17, R17, 0.25 ;  /* 0x3e80000011112820 */ /* 0x000fe40000400000 */
[----:B------:R-:W-:Y:S02]  /*6e00*/  @P2 FMUL R13, R13, 0.25 ;  /* 0x3e8000000d0d2820 */ /* 0x000fe40000400000 */
[----:B------:R-:W-:Y:S02]  /*6e10*/  FFMA.FTZ R9, R72, R9, -0.36067417263984680176 ;  /* 0xbeb8aa4948097423 */ /* 0x000fe40000010009 */
[----:B------:R-:W-:Y:S02]  /*6e20*/  FFMA.FTZ R11, R68, R11, 0.28857114911079406738 ;  /* 0x3e93bf99440b7423 */ /* 0x000fe4000001000b */
[----:B------:R-:W-:Y:S02]  /*6e30*/  @P2 FMUL R8, R8, 0.25 ;  /* 0x3e80000008082820 */ /* 0x000fe40000400000 */
[----:B------:R-:W-:-:S02]  /*6e40*/  @P2 FMUL R40, R40, 0.25 ;  /* 0x3e80000028282820 */ /* 0x000fc40000400000 */
[----:B------:R-:W-:Y:S02]  /*6e50*/  @P2 FMUL R36, R36, 0.25 ;  /* 0x3e80000024242820 */ /* 0x000fe40000400000 */
[----:B------:R-:W-:Y:S02]  /*6e60*/  @P2 FMUL R20, R20, 0.25 ;  /* 0x3e80000014142820 */ /* 0x000fe40000400000 */
[----:B------:R-:W-:Y:S02]  /*6e70*/  @P2 FMUL R16, R16, 0.25 ;  /* 0x3e80000010102820 */ /* 0x000fe40000400000 */
[----:B------:R-:W-:Y:S02]  /*6e80*/  @P2 FMUL R12, R12, 0.25 ;  /* 0x3e8000000c0c2820 */ /* 0x000fe40000400000 */
[----:B------:R-:W-:Y:S02]  /*6e90*/  @P2 FMUL R108, R108, 0.25 ;  /* 0x3e8000006c6c2820 */ /* 0x000fe40000400000 */
[----:B------:R-:W-:-:S02]  /*6ea0*/  @!P1 FMUL R37, R37, 16777216 ;  /* 0x4b80000025259820 */ /* 0x000fc40000400000 */
[----:B------:R-:W-:Y:S02]  /*6eb0*/  @!P1 FMUL R24, R24, 16777216 ;  /* 0x4b80000018189820 */ /* 0x000fe40000400000 */
[----:B------:R-:W-:Y:S02]  /*6ec0*/  @!P1 FMUL R17, R17, 16777216 ;  /* 0x4b80000011119820 */ /* 0x000fe40000400000 */
[----:B------:R-:W-:Y:S02]  /*6ed0*/  @!P1 FMUL R13, R13, 16777216 ;  /* 0x4b8000000d0d9820 */ /* 0x000fe40000400000 */
[----:B------:R-:W-:Y:S02]  /*6ee0*/  FFMA.FTZ R9, R72, R9, 0.48089820146560668945 ;  /* 0x3ef6384a48097423 */ /* 0x000fe40000010009 */
[----:B------:R-:W-:Y:S02]  /*6ef0*/  FFMA.FTZ R11, R68, R11, -0.36067417263984680176 ;  /* 0xbeb8aa49440b7423 */ /* 0x000fe4000001000b */
        /* <DEDUP_REMOVED lines=17> */
[----:B------:R-:W-:Y:S02]  /*7010*/  @!P1 FMUL R8, R8, 16777216 ;  /* 0x4b80000008089820 */ /* 0x000fe40000400000 */
[----:B------:R-:W-:-:S02]  /*7020*/  @!P1 FMUL R40, R40, 16777216 ;  /* 0x4b80000028289820 */ /* 0x000fc40000400000 */
[----:B------:R-:W-:Y:S02]  /*7030*/  @!P1 FMUL R36, R36, 16777216 ;  /* 0x4b80000024249820 */ /* 0x000fe40000400000 */
[----:B------:R-:W-:Y:S02]  /*7040*/  @!P1 FMUL R20, R20, 16777216 ;  /* 0x4b80000014149820 */ /* 0x000fe40000400000 */
[----:B------:R-:W-:Y:S02]  /*7050*/  @!P1 FMUL R16, R16, 16777216 ;  /* 0x4b80000010109820 */ /* 0x000fe40000400000 */
[----:B------:R-:W-:Y:S02]  /*7060*/  @!P1 FMUL R12, R12, 16777216 ;  /* 0x4b8000000c0c9820 */ /* 0x000fe40000400000 */
[----:B------:R-:W-:Y:S02]  /*7070*/  @!P1 FMUL R108, R108, 16777216 ;  /* 0x4b8000006c6c9820 */ /* 0x000fe40000400000 */
[----:B------:R-:W-:-:S02]  /*7080*/  FMUL R18, R15, R37 ;  /* 0x000000250f127220 */ /* 0x000fc40000400000 */
[C---:B------:R-:W-:Y:S02]  /*7090*/  FMUL R37, R15.reuse, R24 ;  /* 0x000000180f257220 */ /* 0x040fe40000400000 */
[C---:B------:R-:W-:Y:S02]  /*70a0*/  FMUL R24, R15.reuse, R17 ;  /* 0x000000110f187220 */ /* 0x040fe40000400000 */
[----:B------:R-:W-:Y:S02]  /*70b0*/  FMUL R17, R15, R13 ;  /* 0x0000000d0f117220 */ /* 0x000fe40000400000 */
[----:B------:R-:W-:Y:S02]  /*70c0*/  FFMA.FTZ R9, R72, R9, -0.72134751081466674805 ;  /* 0xbf38aa3b48097423 */ /* 0x000fe40000010009 */
[----:B------:R-:W-:Y:S02]  /*70d0*/  FFMA.FTZ R11, R68, R11, 0.48089820146560668945 ;  /* 0x3ef6384a440b7423 */ /* 0x000fe4000001000b */
        /* <DEDUP_REMOVED lines=17> */
[C---:B------:R-:W-:Y:S02]  /*71f0*/  FMUL R8, R15.reuse, R8 ;  /* 0x000000080f087220 */ /* 0x040fe40000400000 */
[----:B------:R-:W-:-:S02]  /*7200*/  FMUL R75, R15, R40 ;  /* 0x000000280f4b7220 */ /* 0x000fc40000400000 */
[C---:B------:R-:W-:Y:S02]  /*7210*/  FMUL R14, R15.reuse, R36 ;  /* 0x000000240f0e7220 */ /* 0x040fe40000400000 */
[C---:B------:R-:W-:Y:S02]  /*7220*/  FMUL R20, R15.reuse, R20 ;  /* 0x000000140f147220 */ /* 0x040fe40000400000 */
[C---:B------:R-:W-:Y:S02]  /*7230*/  FMUL R12, R15.reuse, R12 ;  /* 0x0000000c0f0c7220 */ /* 0x040fe40000400000 */
[C---:B------:R-:W-:Y:S02]  /*7240*/  FMUL R79, R15.reuse, R108 ;  /* 0x0000006c0f4f7220 */ /* 0x040fe40000400000 */
[----:B------:R-:W-:Y:S02]  /*7250*/  FMUL R13, R15, R16 ;  /* 0x000000100f0d7220 */ /* 0x000fe40000400000 */
[----:B------:R-:W-:-:S02]  /*7260*/  FMUL R9, R72, R9 ;  /* 0x0000000948097220 */ /* 0x000fc40000400000 */
[----:B------:R-:W-:Y:S01]  /*7270*/  FFMA.FTZ R11, R68, R11, -0.72134751081466674805 ;  /* 0xbf38aa3b440b7423 */ /* 0x000fe2000001000b */
[----:B------:R-:W-:Y:S01]  /*7280*/  F2FP.PACK_AB R12, R12, R79 ;  /* 0x0000004f0c0c723e */ /* 0x000fe200000000ff */
[C---:B------:R-:W-:Y:S01]  /*7290*/  FMUL R39, R15.reuse, R117 ;  /* 0x000000750f277220 */ /* 0x040fe20000400000 */
[----:B------:R-:W-:Y:S01]  /*72a0*/  F2FP.PACK_AB R13, R20, R13 ;  /* 0x0000000d140d723e */ /* 0x000fe200000000ff */
[C---:B------:R-:W-:Y:S01]  /*72b0*/  FMUL R116, R15.reuse, R116 ;  /* 0x000000740f747220 */ /* 0x040fe20000400000 */
[----:B------:R-:W-:Y:S01]  /*72c0*/  F2FP.PACK_AB R14, R14, R37 ;  /* 0x000000250e0e723e */ /* 0x000fe200000000ff */
        /* <DEDUP_REMOVED lines=14> */
[----:B------:R-:W-:Y:S01]  /*73b0*/  FMUL R36, R15, R109 ;  /* 0x0000006d0f247220 */ /* 0x000fe20000400000 */
[----:B------:R-:W-:Y:S01]  /*73c0*/  F2FP.PACK_AB R15, R8, R75 ;  /* 0x0000004b080f723e */ /* 0x000fe200000000ff */
[----:B------:R-:W-:-:S02]  /*73d0*/  FMUL R9, R72, R9 ;  /* 0x0000000948097220 */ /* 0x000fc40000400000 */
[----:B------:R-:W-:Y:S01]  /*73e0*/  FMUL R11, R68, R11 ;  /* 0x0000000b440b7220 */ /* 0x000fe20000400000 */
[----:B------:R-:W-:Y:S01]  /*73f0*/  F2FP.PACK_AB R16, R17, R36 ;  /* 0x000000241110723e */ /* 0x000fe200000000ff */
[----:B------:R0:W-:Y:S01]  /*7400*/  STS.128 [R27], R12 ;  /* 0x0000000c1b007388 */ /* 0x0001e20000000c00 */
[----:B------:R-:W-:Y:S02]  /*7410*/  F2FP.PACK_AB R17, R21, R24 ;  /* 0x000000181511723e */ /* 0x000fe400000000ff */
[----:B------:R-:W-:Y:S01]  /*7420*/  F2FP.PACK_AB R19, R19, R6 ;  /* 0x000000061313723e */ /* 0x000fe200000000ff */
[----:B------:R-:W-:Y:S01]  /*7430*/  FFMA.FTZ R6, R72, 1.4426950216293334961, R9 ;  /* 0x3fb8aa3b48067823 */ /* 0x000fe20000010009 */
[----:B------:R-:W-:Y:S02]  /*7440*/  F2FP.PACK_AB R21, R22, R23 ;  /* 0x000000171615723e */ /* 0x000fe400000000ff */
[----:B------:R-:W-:Y:S02]  /*7450*/  F2FP.PACK_AB R18, R18, R25 ;  /* 0x000000191212723e */ /* 0x000fe400000000ff */
[----:B------:R-:W-:-:S02]  /*7460*/  F2FP.PACK_AB R20, R71, R110 ;  /* 0x0000006e4714723e */ /* 0x000fc400000000ff */
[----:B------:R-:W-:Y:S02]  /*7470*/  F2FP.PACK_AB R8, R70, R111 ;  /* 0x0000006f4608723e */ /* 0x000fe400000000ff */
[----:B------:R-:W-:Y:S02]  /*7480*/  F2FP.PACK_AB R22, R38, R65 ;  /* 0x000000412616723e */ /* 0x000fe400000000ff */
[----:B------:R-:W-:Y:S01]  /*7490*/  F2FP.PACK_AB R23, R59, R62 ;  /* 0x0000003e3b17723e */ /* 0x000fe200000000ff */
[----:B0-----:R-:W-:Y:S01]  /*74a0*/  FMUL R13, R68, R11 ;  /* 0x0000000b440d7220 */ /* 0x001fe20000400000 */
[----:B------:R-:W-:Y:S02]  /*74b0*/  F2FP.PACK_AB R9, R64, R67 ;  /* 0x000000434009723e */ /* 0x000fe400000000ff */
[----:B------:R-:W-:Y:S02]  /*74c0*/  F2FP.PACK_AB R10, R10, R5 ;  /* 0x000000050a0a723e */ /* 0x000fe400000000ff */
[----:B------:R-:W-:Y:S01]  /*74d0*/  F2FP.PACK_AB R11, R58, R35 ;  /* 0x000000233a0b723e */ /* 0x000fe200000000ff */
[----:B------:R-:W-:Y:S01]  /*74e0*/  STS.128 [R27+0x1000], R16 ;  /* 0x001000101b007388 */ /* 0x000fe20000000c00 */
[----:B------:R-:W-:-:S03]  /*74f0*/  ISETP.GE.U32.AND P2, PT, R53, 0x7f800000, PT ;  /* 0x7f8000003500780c */ /* 0x000fc60003f46070 */
[----:B------:R-:W-:Y:S04]  /*7500*/  STS.128 [R27+0x80], R20 ;  /* 0x000080141b007388 */ /* 0x000fe80000000c00 */
[----:B------:R-:W-:Y:S04]  /*7510*/  STS.128 [R27+0x1080], R8 ;  /* 0x001080081b007388 */ /* 0x000fe80000000c00 */
[----:B------:R-:W-:Y:S01]  /*7520*/  BAR.SYNC.DEFER_BLOCKING 0x0 ;  /* 0x0000000000007b1d */ /* 0x000fe20000010000 */
[----:B------:R-:W-:Y:S01]  /*7530*/  ISETP.GE.U32.AND P3, PT, R28, 0x7f800000, PT ;  /* 0x7f8000001c00780c */ /* 0x000fe20003f66070 */
[----:B------:R-:W-:Y:S01]  /*7540*/  @P2 IMAD.MOV.U32 R12, RZ, RZ, 0x7f800000 ;  /* 0x7f800000ff0c2424 */ /* 0x000fe200078e00ff */
[----:B------:R-:W-:Y:S01]  /*7550*/  FSETP.NEU.AND P1, PT, R53, RZ, PT ;  /* 0x000000ff3500720b */ /* 0x000fe20003f2d000 */
[----:B------:R-:W-:-:S02]  /*7560*/  FFMA.FTZ R68, R68, 1.4426950216293334961, R13 ;  /* 0x3fb8aa3b44447823 */ /* 0x000fc4000001000d */
[----:B------:R-:W-:Y:S01]  /*7570*/  FADD R6, R57, R6 ;  /* 0x0000000639067221 */ /* 0x000fe20000000000 */
[C---:B------:R-:W-:Y:S01]  /*7580*/  LOP3.LUT R25, R56.reuse, 0x40, RZ, 0x3c, !PT ;  /* 0x0000004038197812 */ /* 0x040fe200078e3cff */
[----:B------:R-:W-:Y:S01]  /*7590*/  @P2 FFMA.FTZ R6, R53, R12, +INF ;  /* 0x7f80000035062423 */ /* 0x000fe2000001000c */
[C---:B------:R-:W-:Y:S02]  /*75a0*/  LOP3.LUT R53, R56.reuse, 0x20, RZ, 0x3c, !PT ;  /* 0x0000002038357812 */ /* 0x040fe400078e3cff */
[----:B------:R-:W-:-:S03]  /*75b0*/  LOP3.LUT R24, R56, 0x60, RZ, 0x3c, !PT ;  /* 0x0000006038187812 */ /* 0x000fc600078e3cff */
[----:B------:R-:W-:Y:S02]  /*75c0*/  @P3 IMAD.MOV.U32 R13, RZ, RZ, 0x7f800000 ;  /* 0x7f800000ff0d3424 */ /* 0x000fe400078e00ff */
[----:B------:R-:W-:Y:S02]  /*75d0*/  FADD R5, R55, R68 ;  /* 0x0000004437057221 */ /* 0x000fe40000000000 */
[C---:B------:R-:W-:Y:S01]  /*75e0*/  @P3 FFMA.FTZ R5, R28.reuse, R13, +INF ;  /* 0x7f8000001c053423 */ /* 0x040fe2000001000d */
[----:B------:R-:W0:Y:S04]  /*75f0*/  LDS.128 R16, [R56] ;  /* 0x0000000038107984 */ /* 0x000e280000000c00 */
[----:B------:R-:W1:Y:S04]  /*7600*/  LDS.128 R8, [R53] ;  /* 0x0000000035087984 */ /* 0x000e680000000c00 */
[----:B------:R-:W2:Y:S04]  /*7610*/  LDS.128 R20, [R25] ;  /* 0x0000000019147984 */ /* 0x000ea80000000c00 */
[----:B------:R-:W3:Y:S01]  /*7620*/  LDS.128 R12, [R24] ;  /* 0x00000000180c7984 */ /* 0x000ee20000000c00 */
[----:B------:R-:W-:-:S02]  /*7630*/  FSETP.NEU.AND P2, PT, R28, RZ, PT ;  /* 0x000000ff1c00720b */ /* 0x000fc40003f4d000 */
[----:B------:R-:W-:Y:S01]  /*7640*/  F2FP.PACK_AB R39, R39, R26 ;  /* 0x0000001a2727723e */ /* 0x000fe200000000ff */
[----:B------:R-:W-:Y:S01]  /*7650*/  IMAD.MOV.U32 R26, RZ, RZ, c[0x0][0x1c8] ;  /* 0x00007200ff1a7624 */ /* 0x000fe200078e00ff */
[----:B------:R-:W-:Y:S01]  /*7660*/  F2FP.PACK_AB R28, R51, R54 ;  /* 0x00000036331c723e */ /* 0x000fe200000000ff */
[----:B------:R-:W-:Y:S01]  /*7670*/  IMAD R51, R74, c[0x0][0x1c8], RZ ;  /* 0x000072004a337a24 */ /* 0x000fe200078e02ff */
[----:B------:R-:W-:Y:S02]  /*7680*/  F2FP.PACK_AB R36, R61, R60 ;  /* 0x0000003c3d24723e */ /* 0x000fe400000000ff */
[----:B------:R-:W-:Y:S02]  /*7690*/  F2FP.PACK_AB R37, R77, R34 ;  /* 0x000000224d25723e */ /* 0x000fe400000000ff */
[----:B------:R-:W-:Y:S01]  /*76a0*/  F2FP.PACK_AB R38, R93, R66 ;  /* 0x000000425d26723e */ /* 0x000fe200000000ff */
[----:B------:R-:W-:Y:S01]  /*76b0*/  BAR.SYNC.DEFER_BLOCKING 0x0 ;  /* 0x0000000000007b1d */ /* 0x000fe20000010000 */
[----:B------:R-:W-:Y:S01]  /*76c0*/  F2FP.PACK_AB R40, R49, R52 ;  /* 0x000000343128723e */ /* 0x000fe200000000ff */
[----:B------:R-:W-:Y:S01]  /*76d0*/  IMAD R49, R26, 0x2, R51 ;  /* 0x000000021a317824 */ /* 0x000fe200078e0233 */
[----:B------:R-:W-:-:S02]  /*76e0*/  F2FP.PACK_AB R32, R73, R32 ;  /* 0x000000204920723e */ /* 0x000fc400000000ff */
[----:B------:R-:W-:Y:S02]  /*76f0*/  F2FP.PACK_AB R33, R76, R33 ;  /* 0x000000214c21723e */ /* 0x000fe400000000ff */
[----:B------:R-:W-:Y:S02]  /*7700*/  F2FP.PACK_AB R34, R92, R69 ;  /* 0x000000455c22723e */ /* 0x000fe400000000ff */
[----:B------:R-:W-:Y:S02]  /*7710*/  F2FP.PACK_AB R35, R116, R63 ;  /* 0x0000003f7423723e */ /* 0x000fe400000000ff */
[----:B------:R-:W-:Y:S02]  /*7720*/  F2FP.PACK_AB R29, R29, R50 ;  /* 0x000000321d1d723e */ /* 0x000fe400000000ff */
[----:B------:R-:W-:Y:S02]  /*7730*/  F2FP.PACK_AB R41, R48, R41 ;  /* 0x000000293029723e */ /* 0x000fe400000000ff */
[----:B------:R-:W-:Y:S01]  /*7740*/  F2FP.PACK_AB R30, R30, R47 ;  /* 0x0000002f1e1e723e */ /* 0x000fe200000000ff */
[----:B------:R4:W-:Y:S01]  /*7750*/  STS.128 [R27+0x1000], R36 ;  /* 0x001000241b007388 */ /* 0x0009e20000000c00 */
[----:B------:R-:W-:-:S02]  /*7760*/  F2FP.PACK_AB R31, R31, R46 ;  /* 0x0000002e1f1f723e */ /* 0x000fc400000000ff */
[----:B------:R-:W-:Y:S02]  /*7770*/  F2FP.PACK_AB R42, R42, R45 ;  /* 0x0000002d2a2a723e */ /* 0x000fe400000000ff */
[----:B------:R-:W-:Y:S02]  /*7780*/  F2FP.PACK_AB R43, R43, R44 ;  /* 0x0000002c2b2b723e */ /* 0x000fe400000000ff */
[----:B----4-:R-:W-:-:S05]  /*7790*/  LEA R37, R26, R49, 0x1 ;  /* 0x000000311a257211 */ /* 0x010fca00078e08ff */
[C---:B------:R-:W-:Y:S01]  /*77a0*/  IMAD R39, R26.reuse, 0x2, R37 ;  /* 0x000000021a277824 */ /* 0x040fe200078e0225 */
[----:B------:R4:W-:Y:S03]  /*77b0*/  STS.128 [R27], R32 ;  /* 0x000000201b007388 */ /* 0x0009e60000000c00 */
[C---:B------:R-:W-:Y:S01]  /*77c0*/  IMAD R45, R26.reuse, 0x2, R39 ;  /* 0x000000021a2d7824 */ /* 0x040fe200078e0227 */
[----:B------:R0:W-:Y:S03]  /*77d0*/  STS.128 [R27+0x80], R28 ;  /* 0x0000801c1b007388 */ /* 0x0001e60000000c00 */
[----:B------:R-:W-:Y:S01]  /*77e0*/  IMAD R47, R26, 0x2, R45 ;  /* 0x000000021a2f7824 */ /* 0x000fe200078e022d */
[----:B------:R0:W-:Y:S04]  /*77f0*/  STS.128 [R27+0x1080], R40 ;  /* 0x001080281b007388 */ /* 0x0001e80000000c00 */
[----:B------:R-:W-:Y:S01]  /*7800*/  BAR.SYNC.DEFER_BLOCKING 0x0 ;  /* 0x0000000000007b1d */ /* 0x000fe20000010000 */
[----:B----4-:R-:W-:-:S02]  /*7810*/  LEA R32, P3, R51, R4, 0x1 ;  /* 0x0000000433207211 */ /* 0x010fc400078608ff */
[-C--:B------:R-:W-:Y:S02]  /*7820*/  LEA R34, P4, R49, R4.reuse, 0x1 ;  /* 0x0000000431227211 */ /* 0x080fe400078808ff */
[-C--:B------:R-:W-:Y:S02]  /*7830*/  LEA.HI.X.SX32 R33, R51, R7.reuse, 0x1, P3 ;  /* 0x0000000733217211 */ /* 0x080fe400018f0eff */
[----:B------:R-:W-:Y:S01]  /*7840*/  LEA.HI.X.SX32 R35, R49, R7, 0x1, P4 ;  /* 0x0000000731237211 */ /* 0x000fe200020f0eff */
[----:B------:R-:W-:Y:S01]  /*7850*/  IMAD R49, R26, 0x2, R47 ;  /* 0x000000021a317824 */ /* 0x000fe200078e022f */
[----:B------:R-:W-:-:S04]  /*7860*/  LEA R36, P3, R37, R4, 0x1 ;  /* 0x0000000425247211 */ /* 0x000fc800078608ff */
[----:B------:R-:W-:Y:S02]  /*7870*/  LEA.HI.X.SX32 R37, R37, R7, 0x1, P3 ;  /* 0x0000000725257211 */ /* 0x000fe400018f0eff */
[CC--:B0-----:R-:W-:Y:S02]  /*7880*/  LEA R28, P3, R39.reuse, R4.reuse, 0x1 ;  /* 0x00000004271c7211 */ /* 0x0c1fe400078608ff */
[C---:B------:R-:W-:Y:S02]  /*7890*/  LEA R27, R26.reuse, R49, 0x1 ;  /* 0x000000311a1b7211 */ /* 0x040fe400078e08ff */
[----:B------:R-:W-:Y:S01]  /*78a0*/  LEA.HI.X.SX32 R29, R39, R7, 0x1, P3 ;  /* 0x00000007271d7211 */ /* 0x000fe200018f0eff */
[----:B------:R-:W0:Y:S02]  /*78b0*/  LDS.128 R56, [R56] ;  /* 0x0000000038387984 */ /* 0x000e240000000c00 */
[----:B------:R-:W-:Y:S01]  /*78c0*/  IMAD R39, R26, 0x2, R27 ;  /* 0x000000021a277824 */ /* 0x000fe200078e021b */
[----:B------:R-:W-:-:S03]  /*78d0*/  LEA R30, P3, R45, R4, 0x1 ;  /* 0x000000042d1e7211 */ /* 0x000fc600078608ff */
[C---:B------:R-:W-:Y:S01]  /*78e0*/  IMAD R41, R26.reuse, 0x2, R39 ;  /* 0x000000021a297824 */ /* 0x040fe200078e0227 */
[----:B------:R4:W-:Y:S03]  /*78f0*/  STG.E.U16 [R32.64], R16 ;  /* 0x0000001020007986 */ /* 0x0009e6000c101506 */
[C---:B------:R-:W-:Y:S01]  /*7900*/  IMAD R43, R26.reuse, 0x2, R41 ;  /* 0x000000021a2b7824 */ /* 0x040fe200078e0229 */
[----:B------:R-:W-:Y:S01]  /*7910*/  LEA.HI.X.SX32 R31, R45, R7, 0x1, P3 ;  /* 0x000000072d1f7211 */ /* 0x000fe200018f0eff */
[----:B-1----:R-:W-:Y:S02]  /*7920*/  STG.E.U16 [R34.64], R8 ;  /* 0x0000000822007986 */ /* 0x002fe4000c101506 */
[----:B------:R-:W-:Y:S02]  /*7930*/  IMAD R45, R26, 0x2, R43 ;  /* 0x000000021a2d7824 */ /* 0x000fe400078e022b */
[----:B--2---:R-:W-:Y:S01]  /*7940*/  STG.E.U16 [R36.64], R20 ;  /* 0x0000001424007986 */ /* 0x004fe2000c101506 */
[----:B----4-:R-:W-:-:S03]  /*7950*/  LEA R32, P4, R47, R4, 0x1 ;  /* 0x000000042f207211 */ /* 0x010fc600078808ff */
[----:B---3--:R1:W-:Y:S01]  /*7960*/  STG.E.U16 [R28.64], R12 ;  /* 0x0000000c1c007986 */ /* 0x0083e2000c101506 */
[----:B------:R-:W-:Y:S02]  /*7970*/  LEA.HI.X.SX32 R33, R47, R7, 0x1, P4 ;  /* 0x000000072f217211 */ /* 0x000fe400020f0eff */
[----:B------:R-:W-:Y:S02]  /*7980*/  LEA R47, R26, R45, 0x1 ;  /* 0x0000002d1a2f7211 */ /* 0x000fe400078e08ff */
[----:B------:R-:W-:Y:S02]  /*7990*/  PRMT R16, R16, 0x7632, R16 ;  /* 0x0000763210107816 */ /* 0x000fe40000000010 */
[-C--:B-1----:R-:W-:Y:S02]  /*79a0*/  LEA R28, P3, R49, R4.reuse, 0x1 ;  /* 0x00000004311c7211 */ /* 0x082fe400078608ff */
[----:B------:R-:W-:Y:S02]  /*79b0*/  LEA R34, P4, R27, R4, 0x1 ;  /* 0x000000041b227211 */ /* 0x000fe400078808ff */
[-C--:B------:R-:W-:Y:S01]  /*79c0*/  LEA.HI.X.SX32 R29, R49, R7.reuse, 0x1, P3 ;  /* 0x00000007311d7211 */ /* 0x080fe200018f0eff */
[----:B------:R-:W-:Y:S01]  /*79d0*/  IMAD R49, R26, 0x2, R47 ;  /* 0x000000021a317824 */ /* 0x000fe200078e022f */
[----:B------:R1:W-:Y:S01]  /*79e0*/  STG.E.U16 [R30.64], R16 ;  /* 0x000000101e007986 */ /* 0x0003e2000c101506 */
[----:B------:R-:W-:-:S02]  /*79f0*/  LEA.HI.X.SX32 R35, R27, R7, 0x1, P4 ;  /* 0x000000071b237211 */ /* 0x000fc400020f0eff */
[----:B------:R-:W-:Y:S01]  /*7a00*/  IMAD R27, R26, 0x2, R49 ;  /* 0x000000021a1b7824 */ /* 0x000fe200078e0231 */
[----:B------:R-:W-:Y:S02]  /*7a10*/  PRMT R8, R8, 0x7632, R8 ;  /* 0x0000763208087816 */ /* 0x000fe40000000008 */
[----:B-1----:R-:W-:-:S04]  /*7a20*/  LEA R30, P3, R39, R4, 0x1 ;  /* 0x00000004271e7211 */ /* 0x002fc800078608ff */
[----:B------:R-:W-:Y:S01]  /*7a30*/  LEA.HI.X.SX32 R31, R39, R7, 0x1, P3 ;  /* 0x00000007271f7211 */ /* 0x000fe200018f0eff */
[C---:B------:R-:W-:Y:S01]  /*7a40*/  IMAD R39, R26.reuse, 0x2, R27 ;  /* 0x000000021a277824 */ /* 0x040fe200078e021b */
[----:B------:R1:W-:Y:S03]  /*7a50*/  STG.E.U16 [R32.64], R8 ;  /* 0x0000000820007986 */ /* 0x0003e6000c101506 */
[----:B------:R-:W-:Y:S01]  /*7a60*/  IMAD R51, R26, 0x2, R39 ;  /* 0x000000021a337824 */ /* 0x000fe200078e0227 */
[----:B------:R-:W-:Y:S02]  /*7a70*/  PRMT R20, R20, 0x7632, R20 ;  /* 0x0000763214147816 */ /* 0x000fe40000000014 */
[-C--:B------:R-:W-:Y:S02]  /*7a80*/  LEA R36, P4, R43, R4.reuse, 0x1 ;  /* 0x000000042b247211 */ /* 0x080fe400078808ff */
[----:B-1----:R-:W-:-:S04]  /*7a90*/  LEA R32, P3, R41, R4, 0x1 ;  /* 0x0000000429207211 */ /* 0x002fc800078608ff */
[----:B------:R-:W-:Y:S02]  /*7aa0*/  LEA.HI.X.SX32 R33, R41, R7, 0x1, P3 ;  /* 0x0000000729217211 */ /* 0x000fe400018f0eff */
[----:B------:R-:W-:Y:S01]  /*7ab0*/  LEA R41, R26, R51, 0x1 ;  /* 0x000000331a297211 */ /* 0x000fe200078e08ff */
[----:B------:R1:W-:Y:S01]  /*7ac0*/  STG.E.U16 [R28.64], R20 ;  /* 0x000000141c007986 */ /* 0x0003e2000c101506 */
[----:B------:R-:W-:-:S03]  /*7ad0*/  LEA.HI.X.SX32 R37, R43, R7, 0x1, P4 ;  /* 0x000000072b257211 */ /* 0x000fc600020f0eff */
[----:B------:R-:W-:Y:S01]  /*7ae0*/  IMAD R43, R26, 0x2, R41 ;  /* 0x000000021a2b7824 */ /* 0x000fe200078e0229 */
[----:B------:R-:W-:Y:S02]  /*7af0*/  PRMT R12, R12, 0x7632, R12 ;  /* 0x000076320c0c7816 */ /* 0x000fe4000000000c */
[----:B-1----:R-:W-:-:S04]  /*7b00*/  LEA R28, P3, R45, R4, 0x1 ;  /* 0x000000042d1c7211 */ /* 0x002fc800078608ff */
[----:B------:R-:W-:Y:S01]  /*7b10*/  LEA.HI.X.SX32 R29, R45, R7, 0x1, P3 ;  /* 0x000000072d1d7211 */ /* 0x000fe200018f0eff */
[C---:B------:R-:W-:Y:S01]  /*7b20*/  IMAD R45, R26.reuse, 0x2, R43 ;  /* 0x000000021a2d7824 */ /* 0x040fe200078e022b */
[----:B------:R-:W-:Y:S03]  /*7b30*/  STG.E.U16 [R34.64], R12 ;  /* 0x0000000c22007986 */ /* 0x000fe6000c101506 */
[----:B------:R-:W-:Y:S01]  /*7b40*/  IMAD R55, R26, 0x2, R45 ;  /* 0x000000021a377824 */ /* 0x000fe200078e022d */
[----:B------:R1:W-:Y:S01]  /*7b50*/  STG.E.U16 [R30.64], R17 ;  /* 0x000000111e007986 */ /* 0x0003e2000c101506 */
[----:B------:R-:W-:-:S03]  /*7b60*/  LEA R16, P4, R49, R4, 0x1 ;  /* 0x0000000431107211 */ /* 0x000fc600078808ff */
[----:B------:R2:W-:Y:S01]  /*7b70*/  STG.E.U16 [R32.64], R9 ;  /* 0x0000000920007986 */ /* 0x0005e2000c101506 */
[----:B-1----:R-:W-:Y:S01]  /*7b80*/  IMAD R31, R26, 0x2, R55 ;  /* 0x000000021a1f7824 */ /* 0x002fe200078e0237 */
[----:B------:R-:W-:-:S04]  /*7b90*/  LEA R34, P3, R47, R4, 0x1 ;  /* 0x000000042f227211 */ /* 0x000fc800078608ff */
[C---:B--2---:R-:W-:Y:S01]  /*7ba0*/  LEA R33, R26.reuse, R31, 0x1 ;  /* 0x0000001f1a217211 */ /* 0x044fe200078e08ff */
[----:B------:R1:W-:Y:S01]  /*7bb0*/  STG.E.U16 [R36.64], R21 ;  /* 0x0000001524007986 */ /* 0x0003e2000c101506 */
[-C--:B------:R-:W-:Y:S02]  /*7bc0*/  LEA.HI.X.SX32 R35, R47, R7.reuse, 0x1, P3 ;  /* 0x000000072f237211 */ /* 0x080fe400018f0eff */
[----:B------:R-:W-:Y:S02]  /*7bd0*/  PRMT R20, R17, 0x7632, R20 ;  /* 0x0000763211147816 */ /* 0x000fe40000000014 */
[----:B------:R-:W-:Y:S02]  /*7be0*/  LEA.HI.X.SX32 R17, R49, R7, 0x1, P4 ;  /* 0x0000000731117211 */ /* 0x000fe400020f0eff */
[----:B------:R-:W-:Y:S01]  /*7bf0*/  PRMT R9, R9, 0x7632, R9 ;  /* 0x0000763209097816 */ /* 0x000fe20000000009 */
[----:B------:R-:W-:Y:S01]  /*7c00*/  STG.E.U16 [R28.64], R13 ;  /* 0x0000000d1c007986 */ /* 0x000fe2000c101506 */
[----:B------:R-:W-:Y:S01]  /*7c10*/  LEA R8, P3, R27, R4, 0x1 ;  /* 0x000000041b087211 */ /* 0x000fe200078608ff */
[----:B-1----:R-:W-:-:S02]  /*7c20*/  IMAD R37, R26, 0x2, R33 ;  /* 0x000000021a257824 */ /* 0x002fc400078e0221 */
[----:B------:R-:W-:Y:S02]  /*7c30*/  STG.E.U16 [R34.64], R20 ;  /* 0x0000001422007986 */ /* 0x000fe4000c101506 */
[C---:B------:R-:W-:Y:S02]  /*7c40*/  IMAD R61, R26.reuse, 0x2, R37 ;  /* 0x000000021a3d7824 */ /* 0x040fe400078e0225 */
[----:B------:R1:W-:Y:S01]  /*7c50*/  STG.E.U16 [R16.64], R9 ;  /* 0x0000000910007986 */ /* 0x0003e2000c101506 */
[----:B------:R-:W-:Y:S02]  /*7c60*/  LEA R12, P4, R39, R4, 0x1 ;  /* 0x00000004270c7211 */ /* 0x000fe400078808ff */
[----:B------:R-:W-:Y:S02]  /*7c70*/  PRMT R21, R21, 0x7632, R21 ;  /* 0x0000763215157816 */ /* 0x000fe40000000015 */
[----:B-1----:R-:W-:Y:S01]  /*7c80*/  LEA.HI.X.SX32 R9, R27, R7, 0x1, P3 ;  /* 0x000000071b097211 */ /* 0x002fe200018f0eff */
[----:B------:R-:W-:Y:S01]  /*7c90*/  IMAD R27, R26, 0x2, R61 ;  /* 0x000000021a1b7824 */ /* 0x000fe200078e023d */
[----:B------:R-:W-:-:S03]  /*7ca0*/  PRMT R17, R13, 0x7632, R17 ;  /* 0x000076320d117816 */ /* 0x000fc60000000011 */
[C---:B------:R-:W-:Y:S01]  /*7cb0*/  IMAD R35, R26.reuse, 0x2, R27 ;  /* 0x000000021a237824 */ /* 0x040fe200078e021b */
[----:B------:R-:W-:Y:S02]  /*7cc0*/  LEA.HI.X.SX32 R13, R39, R7, 0x1, P4 ;  /* 0x00000007270d7211 */ /* 0x000fe400020f0eff */
[-C--:B------:R-:W-:Y:S02]  /*7cd0*/  LEA R20, P3, R51, R4.reuse, 0x1 ;  /* 0x0000000433147211 */ /* 0x080fe400078608ff */
[----:B------:R-:W-:Y:S01]  /*7ce0*/  LEA R39, R26, R35, 0x1 ;  /* 0x000000231a277211 */ /* 0x000fe200078e08ff */
[----:B------:R1:W-:Y:S01]  /*7cf0*/  STG.E.U16 [R8.64], R21 ;  /* 0x0000001508007986 */ /* 0x0003e2000c101506 */
[----:B------:R-:W-:-:S03]  /*7d00*/  LEA R28, P4, R43, R4, 0x1 ;  /* 0x000000042b1c7211 */ /* 0x000fc600078808ff */
[C---:B------:R-:W-:Y:S01]  /*7d10*/  IMAD R63, R26.reuse, 0x2, R39 ;  /* 0x000000021a3f7824 */ /* 0x040fe200078e0227 */
[----:B------:R2:W-:Y:S01]  /*7d20*/  STG.E.U16 [R12.64], R17 ;  /* 0x000000110c007986 */ /* 0x0005e2000c101506 */
[-C--:B-1----:R-:W-:Y:S02]  /*7d30*/  LEA.HI.X.SX32 R21, R51, R7.reuse, 0x1, P3 ;  /* 0x0000000733157211 */ /* 0x082fe400018f0eff */
[C---:B------:R-:W-:Y:S01]  /*7d40*/  LEA R16, P3, R41.reuse, R4, 0x1 ;  /* 0x0000000429107211 */ /* 0x040fe200078608ff */
[----:B------:R-:W-:Y:S03]  /*7d50*/  LDS.128 R48, [R25] ;  /* 0x0000000019307984 */ /* 0x000fe60000000c00 */
[-C--:B--2---:R-:W-:Y:S01]  /*7d60*/  LEA.HI.X.SX32 R17, R41, R7.reuse, 0x1, P3 ;  /* 0x0000000729117211 */ /* 0x084fe200018f0eff */
[----:B------:R-:W-:Y:S01]  /*7d70*/  IMAD R41, R26, 0x2, R63 ;  /* 0x000000021a297824 */ /* 0x000fe200078e023f */
[----:B------:R-:W-:-:S03]  /*7d80*/  LEA.HI.X.SX32 R29, R43, R7, 0x1, P4 ;  /* 0x000000072b1d7211 */ /* 0x000fc600020f0eff */
[----:B------:R-:W-:-:S04]  /*7d90*/  IMAD R43, R26, 0x2, R41 ;  /* 0x000000021a2b7824 */ /* 0x000fc800078e0229 */
[----:B------:R-:W-:-:S05]  /*7da0*/  IMAD R65, R26, 0x2, R43 ;  /* 0x000000021a417824 */ /* 0x000fca00078e022b */
[----:B------:R-:W-:Y:S01]  /*7db0*/  LEA R67, R26, R65, 0x1 ;  /* 0x000000411a437211 */ /* 0x000fe200078e08ff */
[----:B------:R-:W-:Y:S01]  /*7dc0*/  STG.E.U16 [R20.64], R18 ;  /* 0x0000001214007986 */ /* 0x000fe2000c101506 */
[----:B------:R-:W-:-:S03]  /*7dd0*/  LEA R8, P3, R45, R4, 0x1 ;  /* 0x000000042d087211 */ /* 0x000fc600078608ff */
[----:B------:R-:W-:Y:S01]  /*7de0*/  IMAD R69, R26, 0x2, R67 ;  /* 0x000000021a457824 */ /* 0x000fe200078e0243 */
[----:B------:R1:W-:Y:S01]  /*7df0*/  STG.E.U16 [R16.64], R10 ;  /* 0x0000000a10007986 */ /* 0x0003e2000c101506 */
[----:B------:R-:W-:-:S03]  /*7e00*/  LEA.HI.X.SX32 R9, R45, R7, 0x1, P3 ;  /* 0x000000072d097211 */ /* 0x000fc600018f0eff */
[----:B------:R2:W-:Y:S01]  /*7e10*/  STG.E.U16 [R28.64], R22 ;  /* 0x000000161c007986 */ /* 0x0005e2000c101506 */
[----:B-1----:R-:W-:-:S03]  /*7e20*/  IMAD R17, R26, 0x2, R69 ;  /* 0x000000021a117824 */ /* 0x002fc600078e0245 */
[----:B------:R1:W-:Y:S01]  /*7e30*/  STG.E.U16 [R8.64], R14 ;  /* 0x0000000e08007986 */ /* 0x0003e2000c101506 */
[C---:B--2---:R-:W-:Y:S01]  /*7e40*/  IMAD R29, R26.reuse, 0x2, R17 ;  /* 0x000000021a1d7824 */ /* 0x044fe200078e0211 */
[-C--:B------:R-:W-:Y:S02]  /*7e50*/  LEA R12, P3, R55, R4.reuse, 0x1 ;  /* 0x00000004370c7211 */ /* 0x080fe400078608ff */
[----:B------:R-:W-:Y:S01]  /*7e60*/  LDS.128 R44, [R24] ;  /* 0x00000000182c7984 */ /* 0x000fe20000000c00 */
[----:B------:R-:W-:Y:S02]  /*7e70*/  LEA R20, P4, R31, R4, 0x1 ;  /* 0x000000041f147211 */ /* 0x000fe400078808ff */
[-C--:B------:R-:W-:Y:S01]  /*7e80*/  LEA.HI.X.SX32 R13, R55, R7.reuse, 0x1, P3 ;  /* 0x00000007370d7211 */ /* 0x080fe200018f0eff */
[----:B-1----:R-:W-:Y:S01]  /*7e90*/  IMAD R9, R26, 0x2, R29 ;  /* 0x000000021a097824 */ /* 0x002fe200078e021d */
[----:B------:R-:W-:Y:S01]  /*7ea0*/  PRMT R18, R18, 0x7632, R18 ;  /* 0x0000763212127816 */ /* 0x000fe20000000012 */
[----:B------:R-:W1:Y:S01]  /*7eb0*/  LDS.128 R52, [R53] ;  /* 0x0000000035347984 */ /* 0x000e620000000c00 */
[----:B------:R-:W-:-:S02]  /*7ec0*/  LEA.HI.X.SX32 R21, R31, R7, 0x1, P4 ;  /* 0x000000071f157211 */ /* 0x000fc400020f0eff */
[----:B------:R-:W-:Y:S01]  /*7ed0*/  LEA R31, R26, R9, 0x1 ;  /* 0x000000091a1f7211 */ /* 0x000fe200078e08ff */
[----:B------:R2:W-:Y:S01]  /*7ee0*/  STG.E.U16 [R12.64], R18 ;  /* 0x000000120c007986 */ /* 0x0005e2000c101506 */
[----:B------:R-:W-:Y:S02]  /*7ef0*/  PRMT R10, R10, 0x7632, R10 ;  /* 0x000076320a0a7816 */ /* 0x000fe4000000000a */
[----:B------:R-:W-:-:S03]  /*7f00*/  LEA R110, P4, R37, R4, 0x1 ;  /* 0x00000004256e7211 */ /* 0x000fc600078808ff */
[----:B------:R3:W-:Y:S01]  /*7f10*/  STG.E.U16 [R20.64], R10 ;  /* 0x0000000a14007986 */ /* 0x0007e2000c101506 */
[C---:B--2---:R-:W-:Y:S01]  /*7f20*/  IMAD R13, R26.reuse, 0x2, R31 ;  /* 0x000000021a0d7824 */ /* 0x044fe200078e021f */
[----:B------:R-:W-:Y:S02]  /*7f30*/  LEA.HI.X.SX32 R111, R37, R7, 0x1, P4 ;  /* 0x00000007256f7211 */ /* 0x000fe400020f0eff */
[----:B------:R-:W-:Y:S01]  /*7f40*/  LEA R102, P4, R27, R4, 0x1 ;  /* 0x000000041b667211 */ /* 0x000fe200078808ff */
[----:B---3--:R-:W-:-:S03]  /*7f50*/  IMAD R21, R26, 0x2, R13 ;  /* 0x000000021a157824 */ /* 0x008fc600078e020d */
[----:B------:R-:W-:Y:S01]  /*7f60*/  LEA.HI.X.SX32 R103, R27, R7, 0x1, P4 ;  /* 0x000000071b677211 */ /* 0x000fe200020f0eff */
[----:B------:R-:W-:Y:S01]  /*7f70*/  IMAD R25, R26, 0x2, R21 ;  /* 0x000000021a197824 */ /* 0x000fe200078e0215 */
[----:B------:R-:W-:-:S03]  /*7f80*/  LEA R112, P3, R33, R4, 0x1 ;  /* 0x0000000421707211 */ /* 0x000fc600078608ff */
[C---:B------:R-:W-:Y:S01]  /*7f90*/  IMAD R27, R26.reuse, 0x2, R25 ;  /* 0x000000021a1b7824 */ /* 0x040fe200078e0219 */
[----:B------:R-:W-:Y:S02]  /*7fa0*/  LEA.HI.X.SX32 R113, R33, R7, 0x1, P3 ;  /* 0x0000000721717211 */ /* 0x000fe400018f0eff */
[-C--:B------:R-:W-:Y:S02]  /*7fb0*/  LEA R98, P5, R35, R4.reuse, 0x1 ;  /* 0x0000000423627211 */ /* 0x080fe400078a08ff */
[C---:B------:R-:W-:Y:S02]  /*7fc0*/  LEA R33, R26.reuse, R27, 0x1 ;  /* 0x0000001b1a217211 */ /* 0x040fe400078e08ff */
[----:B------:R-:W-:Y:S02]  /*7fd0*/  LEA R106, P3, R61, R4, 0x1 ;  /* 0x000000043d6a7211 */ /* 0x000fe400078608ff */
[-C--:B------:R-:W-:Y:S01]  /*7fe0*/  LEA.HI.X.SX32 R99, R35, R7.reuse, 0x1, P5 ;  /* 0x0000000723637211 */ /* 0x080fe200028f0eff */
[----:B------:R-:W-:Y:S01]  /*7ff0*/  IMAD R35, R26, 0x2, R33 ;  /* 0x000000021a237824 */ /* 0x000fe200078e0221 */
[----:B------:R-:W-:-:S02]  /*8000*/  LEA.HI.X.SX32 R107, R61, R7, 0x1, P3 ;  /* 0x000000073d6b7211 */ /* 0x000fc400018f0eff */
[-C--:B------:R-:W-:Y:S01]  /*8010*/  LEA R108, P4, R63, R4.reuse, 0x1 ;  /* 0x000000043f6c7211 */ /* 0x080fe200078808ff */
[C---:B------:R-:W-:Y:S01]  /*8020*/  IMAD R37, R26.reuse, 0x2, R35 ;  /* 0x000000021a257824 */ /* 0x040fe200078e0223 */
[-C--:B------:R-:W-:Y:S02]  /*8030*/  LEA R94, P3, R39, R4.reuse, 0x1 ;  /* 0x00000004275e7211 */ /* 0x080fe400078608ff */
[-C--:B------:R-:W-:Y:S02]  /*8040*/  LEA.HI.X.SX32 R109, R63, R7.reuse, 0x1, P4 ;  /* 0x000000073f6d7211 */ /* 0x080fe400020f0eff */
[-C--:B------:R-:W-:Y:S02]  /*8050*/  LEA R104, P5, R41, R4.reuse, 0x1 ;  /* 0x0000000429687211 */ /* 0x080fe400078a08ff */
[----:B------:R-:W-:Y:S01]  /*8060*/  LEA.HI.X.SX32 R95, R39, R7, 0x1, P3 ;  /* 0x00000007275f7211 */ /* 0x000fe200018f0eff */
[----:B------:R-:W-:Y:S01]  /*8070*/  IMAD R39, R26, 0x2, R37 ;  /* 0x000000021a277824 */ /* 0x000fe200078e0225 */
[----:B------:R-:W-:-:S02]  /*8080*/  LEA R96, P4, R65, R4, 0x1 ;  /* 0x0000000441607211 */ /* 0x000fc400078808ff */
[-C--:B------:R-:W-:Y:S01]  /*8090*/  LEA.HI.X.SX32 R105, R41, R7.reuse, 0x1, P5 ;  /* 0x0000000729697211 */ /* 0x080fe200028f0eff */
[----:B------:R-:W-:Y:S01]  /*80a0*/  IMAD R41, R26, 0x2, R39 ;  /* 0x000000021a297824 */ /* 0x000fe200078e0227 */
[-C--:B------:R-:W-:Y:S02]  /*80b0*/  LEA R100, P3, R43, R4.reuse, 0x1 ;  /* 0x000000042b647211 */ /* 0x080fe400078608ff */
[-C--:B------:R-:W-:Y:S02]  /*80c0*/  LEA.HI.X.SX32 R97, R65, R7.reuse, 0x1, P4 ;  /* 0x0000000741617211 */ /* 0x080fe400020f0eff */
[-C--:B------:R-:W-:Y:S02]  /*80d0*/  LEA R92, P5, R67, R4.reuse, 0x1 ;  /* 0x00000004435c7211 */ /* 0x080fe400078a08ff */
[----:B------:R-:W-:Y:S02]  /*80e0*/  LEA R88, P4, R17, R4, 0x1 ;  /* 0x0000000411587211 */ /* 0x000fe400078808ff */
[----:B------:R-:W-:-:S02]  /*80f0*/  LEA.HI.X.SX32 R101, R43, R7, 0x1, P3 ;  /* 0x000000072b657211 */ /* 0x000fc400018f0eff */
[-C--:B------:R-:W-:Y:S02]  /*8100*/  LEA.HI.X.SX32 R93, R67, R7.reuse, 0x1, P5 ;  /* 0x00000007435d7211 */ /* 0x080fe400028f0eff */
[-C--:B------:R-:W-:Y:S02]  /*8110*/  LEA R90, P3, R69, R4.reuse, 0x1 ;  /* 0x00000004455a7211 */ /* 0x080fe400078608ff */
[----:B------:R-:W-:Y:S02]  /*8120*/  LEA.HI.X.SX32 R89, R17, R7, 0x1, P4 ;  /* 0x0000000711597211 */ /* 0x000fe400020f0eff */
[----:B------:R-:W-:Y:S02]  /*8130*/  LEA R86, P5, R29, R4, 0x1 ;  /* 0x000000041d567211 */ /* 0x000fe400078a08ff */
[----:B------:R-:W-:Y:S02]  /*8140*/  LEA R17, R26, R41, 0x1 ;  /* 0x000000291a117211 */ /* 0x000fe400078e08ff */
[----:B------:R-:W-:-:S02]  /*8150*/  LEA.HI.X.SX32 R91, R69, R7, 0x1, P3 ;  /* 0x00000007455b7211 */ /* 0x000fc400018f0eff */
[-C--:B------:R-:W-:Y:S01]  /*8160*/  LEA.HI.X.SX32 R87, R29, R7.reuse, 0x1, P5 ;  /* 0x000000071d577211 */ /* 0x080fe200028f0eff */
[C---:B------:R-:W-:Y:S01]  /*8170*/  IMAD R29, R26.reuse, 0x2, R17 ;  /* 0x000000021a1d7824 */ /* 0x040fe200078e0211 */
[-C--:B------:R-:W-:Y:S02]  /*8180*/  LEA R84, P3, R9, R4.reuse, 0x1 ;  /* 0x0000000409547211 */ /* 0x080fe400078608ff */
[-C--:B------:R-:W-:Y:S02]  /*8190*/  LEA R82, P5, R13, R4.reuse, 0x1 ;  /* 0x000000040d527211 */ /* 0x080fe400078a08ff */
[-C--:B------:R-:W-:Y:S01]  /*81a0*/  LEA.HI.X.SX32 R85, R9, R7.reuse, 0x1, P3 ;  /* 0x0000000709557211 */ /* 0x080fe200018f0eff */
[C---:B------:R-:W-:Y:S01]  /*81b0*/  IMAD R9, R26.reuse, 0x2, R29 ;  /* 0x000000021a097824 */ /* 0x040fe200078e021d */
[-C--:B------:R-:W-:Y:S02]  /*81c0*/  LEA R78, P4, R31, R4.reuse, 0x1 ;  /* 0x000000041f4e7211 */ /* 0x080fe400078808ff */
[----:B------:R-:W-:Y:S01]  /*81d0*/  LEA.HI.X.SX32 R83, R13, R7, 0x1, P5 ;  /* 0x000000070d537211 */ /* 0x000fe200028f0eff */
[----:B------:R-:W-:Y:S01]  /*81e0*/  IMAD R13, R26, 0x2, R9 ;  /* 0x000000021a0d7824 */ /* 0x000fe200078e0209 */
[----:B------:R-:W-:-:S02]  /*81f0*/  LEA R80, P3, R21, R4, 0x1 ;  /* 0x0000000415507211 */ /* 0x000fc400078608ff */
[-C--:B------:R-:W-:Y:S02]  /*8200*/  LEA.HI.X.SX32 R79, R31, R7.reuse, 0x1, P4 ;  /* 0x000000071f4f7211 */ /* 0x080fe400020f0eff */
[-C--:B------:R-:W-:Y:S01]  /*8210*/  LEA.HI.X.SX32 R81, R21, R7.reuse, 0x1, P3 ;  /* 0x0000000715517211 */ /* 0x080fe200018f0eff */
[C---:B------:R-:W-:Y:S01]  /*8220*/  IMAD R21, R26.reuse, 0x2, R13 ;  /* 0x000000021a157824 */ /* 0x040fe200078e020d */
[-C--:B------:R-:W-:Y:S02]  /*8230*/  LEA R76, P4, R25, R4.reuse, 0x1 ;  /* 0x00000004194c7211 */ /* 0x080fe400078808ff */
[----:B------:R-:W-:Y:S02]  /*8240*/  LEA R74, P5, R27, R4, 0x1 ;  /* 0x000000041b4a7211 */ /* 0x000fe400078a08ff */
[----:B------:R-:W-:Y:S02]  /*8250*/  LEA.HI.X.SX32 R77, R25, R7, 0x1, P4 ;  /* 0x00000007194d7211 */ /* 0x000fe400020f0eff */
[----:B------:R-:W-:-:S02]  /*8260*/  LEA R25, R26, R21, 0x1 ;  /* 0x000000151a197211 */ /* 0x000fc400078e08ff */
[-C--:B------:R-:W-:Y:S02]  /*8270*/  LEA.HI.X.SX32 R75, R27, R7.reuse, 0x1, P5 ;  /* 0x000000071b4b7211 */ /* 0x080fe400028f0eff */
[-C--:B------:R-:W-:Y:S01]  /*8280*/  LEA R68, P5, R37, R4.reuse, 0x1 ;  /* 0x0000000425447211 */ /* 0x080fe200078a08ff */
[C---:B------:R-:W-:Y:S01]  /*8290*/  IMAD R27, R26.reuse, 0x2, R25 ;  /* 0x000000021a1b7824 */ /* 0x040fe200078e0219 */
[-C--:B------:R-:W-:Y:S02]  /*82a0*/  LEA R72, P3, R33, R4.reuse, 0x1 ;  /* 0x0000000421487211 */ /* 0x080fe400078608ff */
[-C--:B------:R-:W-:Y:S02]  /*82b0*/  LEA.HI.X.SX32 R69, R37, R7.reuse, 0x1, P5 ;  /* 0x0000000725457211 */ /* 0x080fe400028f0eff */
[----:B------:R-:W-:Y:S01]  /*82c0*/  LEA.HI.X.SX32 R73, R33, R7, 0x1, P3 ;  /* 0x0000000721497211 */ /* 0x000fe200018f0eff */
[----:B------:R-:W-:Y:S01]  /*82d0*/  IMAD R33, R26, 0x2, R27 ;  /* 0x000000021a217824 */ /* 0x000fe200078e021b */
[----:B------:R-:W-:-:S02]  /*82e0*/  LEA R64, P5, R17, R4, 0x1 ;  /* 0x0000000411407211 */ /* 0x000fc400078a08ff */
[-C--:B------:R-:W-:Y:S02]  /*82f0*/  LEA R70, P4, R35, R4.reuse, 0x1 ;  /* 0x0000000423467211 */ /* 0x080fe400078808ff */
[-C--:B------:R-:W-:Y:S01]  /*8300*/  LEA.HI.X.SX32 R65, R17, R7.reuse, 0x1, P5 ;  /* 0x0000000711417211 */ /* 0x080fe200028f0eff */
[----:B------:R-:W-:Y:S01]  /*8310*/  IMAD R17, R26, 0x2, R33 ;  /* 0x000000021a117824 */ /* 0x000fe200078e0221 */
[----:B------:R-:W-:Y:S02]  /*8320*/  LEA.HI.X.SX32 R71, R35, R7, 0x1, P4 ;  /* 0x0000000723477211 */ /* 0x000fe400020f0eff */
[-C--:B------:R-:W-:Y:S02]  /*8330*/  LEA R62, P3, R39, R4.reuse, 0x1 ;  /* 0x00000004273e7211 */ /* 0x080fe400078608ff */
[-C--:B------:R-:W-:Y:S02]  /*8340*/  LEA R66, P4, R41, R4.reuse, 0x1 ;  /* 0x0000000429427211 */ /* 0x080fe400078808ff */
[----:B------:R-:W-:-:S02]  /*8350*/  LEA R40, P5, R13, R4, 0x1 ;  /* 0x000000040d287211 */ /* 0x000fc400078a08ff */
[C---:B------:R-:W-:Y:S02]  /*8360*/  LEA R115, R26.reuse, R17, 0x1 ;  /* 0x000000111a737211 */ /* 0x040fe400078e08ff */
[-C--:B------:R-:W-:Y:S02]  /*8370*/  LEA.HI.X.SX32 R63, R39, R7.reuse, 0x1, P3 ;  /* 0x00000007273f7211 */ /* 0x080fe400018f0eff */
[-C--:B------:R-:W-:Y:S02]  /*8380*/  LEA.HI.X.SX32 R67, R41, R7.reuse, 0x1, P4 ;  /* 0x0000000729437211 */ /* 0x080fe400020f0eff */
[----:B------:R-:W-:Y:S02]  /*8390*/  LEA R60, P3, R29, R4, 0x1 ;  /* 0x000000041d3c7211 */ /* 0x000fe400078608ff */
[-C--:B------:R-:W-:Y:S01]  /*83a0*/  LEA.HI.X.SX32 R41, R13, R7.reuse, 0x1, P5 ;  /* 0x000000070d297211 */ /* 0x080fe200028f0eff */
[----:B------:R-:W-:Y:S01]  /*83b0*/  IMAD R13, R26, 0x2, R115 ;  /* 0x000000021a0d7824 */ /* 0x000fe200078e0273 */
[----:B------:R-:W-:-:S02]  /*83c0*/  LEA.HI.X.SX32 R61, R29, R7, 0x1, P3 ;  /* 0x000000071d3d7211 */ /* 0x000fc400018f0eff */
[-C--:B------:R-:W-:Y:S01]  /*83d0*/  LEA R38, P3, R21, R4.reuse, 0x1 ;  /* 0x0000000415267211 */ /* 0x080fe200078608ff */
[C---:B------:R-:W-:Y:S01]  /*83e0*/  IMAD R117, R26.reuse, 0x2, R13 ;  /* 0x000000021a757824 */ /* 0x040fe200078e020d */
[-C--:B------:R-:W-:Y:S02]  /*83f0*/  LEA R42, P4, R9, R4.reuse, 0x1 ;  /* 0x00000004092a7211 */ /* 0x080fe400078808ff */
[-C--:B------:R-:W-:Y:S01]  /*8400*/  LEA.HI.X.SX32 R39, R21, R7.reuse, 0x1, P3 ;  /* 0x0000000715277211 */ /* 0x080fe200018f0eff */
[C---:B------:R-:W-:Y:S01]  /*8410*/  IMAD R21, R26.reuse, 0x2, R117 ;  /* 0x000000021a157824 */ /* 0x040fe200078e0275 */
[----:B------:R-:W-:Y:S02]  /*8420*/  LEA.HI.X.SX32 R43, R9, R7, 0x1, P4 ;  /* 0x00000007092b7211 */ /* 0x000fe400020f0eff */
[----:B------:R-:W-:Y:S02]  /*8430*/  LEA R30, P5, R27, R4, 0x1 ;  /* 0x000000041b1e7211 */ /* 0x000fe400078a08ff */
[----:B------:R-:W-:-:S02]  /*8440*/  LEA R9, R26, R21, 0x1 ;  /* 0x000000151a097211 */ /* 0x000fc400078e08ff */
[-C--:B------:R-:W-:Y:S02]  /*8450*/  LEA R36, P4, R25, R4.reuse, 0x1 ;  /* 0x0000000419247211 */ /* 0x080fe400078808ff */
[-C--:B------:R-:W-:Y:S01]  /*8460*/  LEA.HI.X.SX32 R31, R27, R7.reuse, 0x1, P5 ;  /* 0x000000071b1f7211 */ /* 0x080fe200028f0eff */
[----:B------:R-:W-:Y:S01]  /*8470*/  IMAD R27, R26, 0x2, R9 ;  /* 0x000000021a1b7824 */ /* 0x000fe200078e0209 */
[-C--:B------:R-:W-:Y:S02]  /*8480*/  LEA R28, P5, R115, R4.reuse, 0x1 ;  /* 0x00000004731c7211 */ /* 0x080fe400078a08ff */
[-C--:B------:R-:W-:Y:S02]  /*8490*/  LEA R34, P3, R33, R4.reuse, 0x1 ;  /* 0x0000000421227211 */ /* 0x080fe400078608ff */
[----:B------:R-:W-:Y:S02]  /*84a0*/  LEA.HI.X.SX32 R37, R25, R7, 0x1, P4 ;  /* 0x0000000719257211 */ /* 0x000fe400020f0eff */
[----:B------:R-:W-:-:S02]  /*84b0*/  LEA R32, P4, R17, R4, 0x1 ;  /* 0x0000000411207211 */ /* 0x000fc400078808ff */
[-C--:B------:R-:W-:Y:S01]  /*84c0*/  LEA.HI.X.SX32 R29, R115, R7.reuse, 0x1, P5 ;  /* 0x00000007731d7211 */ /* 0x080fe200028f0eff */
[C---:B------:R-:W-:Y:S01]  /*84d0*/  IMAD R115, R26.reuse, 0x2, R27 ;  /* 0x000000021a737824 */ /* 0x040fe200078e021b */
[-C--:B------:R-:W-:Y:S02]  /*84e0*/  LEA.HI.X.SX32 R35, R33, R7.reuse, 0x1, P3 ;  /* 0x0000000721237211 */ /* 0x080fe400018f0eff */
[-C--:B------:R-:W-:Y:S01]  /*84f0*/  LEA R24, P3, R13, R4.reuse, 0x1 ;  /* 0x000000040d187211 */ /* 0x080fe200078608ff */
[----:B------:R-:W-:Y:S01]  /*8500*/  IMAD R10, R26, 0x2, R115 ;  /* 0x000000021a0a7824 */ /* 0x000fe200078e0273 */
[----:B------:R-:W-:Y:S02]  /*8510*/  LEA.HI.X.SX32 R33, R17, R7, 0x1, P4 ;  /* 0x0000000711217211 */ /* 0x000fe400020f0eff */
[-C--:B------:R-:W-:Y:S02]  /*8520*/  LEA R12, P5, R21, R4.reuse, 0x1 ;  /* 0x00000004150c7211 */ /* 0x080fe400078a08ff */
[----:B------:R-:W-:-:S02]  /*8530*/  LEA R16, P4, R117, R4, 0x1 ;  /* 0x0000000475107211 */ /* 0x000fc400078808ff */
[-C--:B------:R-:W-:Y:S02]  /*8540*/  LEA.HI.X.SX32 R25, R13, R7.reuse, 0x1, P3 ;  /* 0x000000070d197211 */ /* 0x080fe400018f0eff */
[----:B------:R-:W-:Y:S02]  /*8550*/  PRMT R22, R22, 0x7632, R22 ;  /* 0x0000763216167816 */ /* 0x000fe40000000016 */
[-C--:B------:R-:W-:Y:S02]  /*8560*/  LEA.HI.X.SX32 R13, R21, R7.reuse, 0x1, P5 ;  /* 0x00000007150d7211 */ /* 0x080fe400028f0eff */
[----:B------:R-:W-:Y:S02]  /*8570*/  LEA R20, P3, R9, R4, 0x1 ;  /* 0x0000000409147211 */ /* 0x000fe400078608ff */
[----:B------:R-:W-:Y:S02]  /*8580*/  PRMT R14, R14, 0x7632, R14 ;  /* 0x000076320e0e7816 */ /* 0x000fe4000000000e */
[----:B------:R-:W-:-:S02]  /*8590*/  LEA.HI.X.SX32 R17, R117, R7, 0x1, P4 ;  /* 0x0000000775117211 */ /* 0x000fc400020f0eff */
[-C--:B------:R-:W-:Y:S02]  /*85a0*/  LEA R8, P5, R115, R4.reuse, 0x1 ;  /* 0x0000000473087211 */ /* 0x080fe400078a08ff */
[-C--:B------:R-:W-:Y:S02]  /*85b0*/  LEA R26, P4, R27, R4.reuse, 0x1 ;  /* 0x000000041b1a7211 */ /* 0x080fe400078808ff */
[----:B------:R-:W-:Y:S01]  /*85c0*/  LEA R114, P6, R10, R4, 0x1 ;  /* 0x000000040a727211 */ /* 0x000fe200078c08ff */
[----:B------:R-:W-:Y:S01]  /*85d0*/  STG.E.U16 [R112.64], R22 ;  /* 0x0000001670007986 */ /* 0x000fe2000c101506 */
[-C--:B------:R-:W-:Y:S02]  /*85e0*/  LEA.HI.X.SX32 R21, R9, R7.reuse, 0x1, P3 ;  /* 0x0000000709157211 */ /* 0x080fe400018f0eff */
[-C--:B------:R-:W-:Y:S01]  /*85f0*/  LEA.HI.X.SX32 R9, R115, R7.reuse, 0x1, P5 ;  /* 0x0000000773097211 */ /* 0x080fe200028f0eff */
[----:B------:R-:W-:Y:S01]  /*8600*/  STG.E.U16 [R110.64], R14 ;  /* 0x0000000e6e007986 */ /* 0x000fe2000c101506 */
[----:B------:R-:W-:-:S02]  /*8610*/  LEA.HI.X.SX32 R27, R27, R7, 0x1, P4 ;  /* 0x000000071b1b7211 */ /* 0x000fc400020f0eff */
[----:B------:R-:W-:Y:S01]  /*8620*/  LEA.HI.X.SX32 R115, R10, R7, 0x1, P6 ;  /* 0x000000070a737211 */ /* 0x000fe200030f0eff */
[----:B------:R-:W-:Y:S01]  /*8630*/  STG.E.U16 [R106.64], R19 ;  /* 0x000000136a007986 */ /* 0x000fe2000c101506 */
[----:B------:R-:W-:Y:S02]  /*8640*/  PRMT R4, R19, 0x7632, R4 ;  /* 0x0000763213047816 */ /* 0x000fe40000000004 */
[----:B------:R-:W-:Y:S01]  /*8650*/  PRMT R7, R11, 0x7632, R7 ;  /* 0x000076320b077816 */ /* 0x000fe20000000007 */
[----:B------:R0:W-:Y:S01]  /*8660*/  STG.E.U16 [R102.64], R11 ;  /* 0x0000000b66007986 */ /* 0x0001e2000c101506 */
[----:B------:R-:W-:Y:S02]  /*8670*/  PRMT R10, R23, 0x7632, R10 ;  /* 0x00007632170a7816 */ /* 0x000fe4000000000a */
[----:B------:R-:W-:Y:S01]  /*8680*/  PRMT R18, R15, 0x7632, R18 ;  /* 0x000076320f127816 */ /* 0x000fe20000000012 */
[----:B------:R-:W-:Y:S04]  /*8690*/  STG.E.U16 [R98.64], R23 ;  /* 0x0000001762007986 */ /* 0x000fe8000c101506 */
[----:B------:R-:W-:Y:S04]  /*86a0*/  STG.E.U16 [R94.64], R15 ;  /* 0x0000000f5e007986 */ /* 0x000fe8000c101506 */
[----:B------:R2:W-:Y:S01]  /*86b0*/  STG.E.U16 [R108.64], R4 ;  /* 0x000000046c007986 */ /* 0x0005e2000c101506 */
[----:B0-----:R-:W-:-:S03]  /*86c0*/  PRMT R11, R56, 0x7632, R11 ;  /* 0x00007632380b7816 */ /* 0x001fc6000000000b */
[----:B------:R0:W-:Y:S01]  /*86d0*/  STG.E.U16 [R104.64], R7 ;  /* 0x0000000768007986 */ /* 0x0001e2000c101506 */
[----:B-1----:R-:W-:-:S03]  /*86e0*/  PRMT R14, R52, 0x7632, R14 ;  /* 0x00007632340e7816 */ /* 0x002fc6000000000e */
[----:B------:R1:W-:Y:S04]  /*86f0*/  STG.E.U16 [R100.64], R10 ;  /* 0x0000000a64007986 */ /* 0x0003e8000c101506 */
[----:B------:R-:W-:Y:S01]  /*8700*/  STG.E.U16 [R96.64], R18 ;  /* 0x0000001260007986 */ /* 0x000fe2000c101506 */
[----:B--2---:R-:W-:-:S03]  /*8710*/  PRMT R4, R48, 0x7632, R4 ;  /* 0x0000763230047816 */ /* 0x004fc60000000004 */
[----:B------:R-:W-:Y:S01]  /*8720*/  STG.E.U16 [R92.64], R56 ;  /* 0x000000385c007986 */ /* 0x000fe2000c101506 */
[----:B0-----:R-:W-:-:S03]  /*8730*/  PRMT R7, R44, 0x7632, R7 ;  /* 0x000076322c077816 */ /* 0x001fc60000000007 */
[----:B------:R-:W-:Y:S04]  /*8740*/  STG.E.U16 [R90.64], R52 ;  /* 0x000000345a007986 */ /* 0x000fe8000c101506 */
[----:B------:R-:W-:Y:S04]  /*8750*/  STG.E.U16 [R88.64], R48 ;  /* 0x0000003058007986 */ /* 0x000fe8000c101506 */
[----:B------:R-:W-:Y:S01]  /*8760*/  STG.E.U16 [R86.64], R44 ;  /* 0x0000002c56007986 */ /* 0x000fe2000c101506 */
[----:B-1----:R-:W-:-:S03]  /*8770*/  PRMT R10, R57, 0x7632, R10 ;  /* 0x00007632390a7816 */ /* 0x002fc6000000000a */
[----:B------:R0:W-:Y:S04]  /*8780*/  STG.E.U16 [R84.64], R11 ;  /* 0x0000000b54007986 */ /* 0x0001e8000c101506 */
[----:B------:R1:W-:Y:S01]  /*8790*/  STG.E.U16 [R78.64], R14 ;  /* 0x0000000e4e007986 */ /* 0x0003e2000c101506 */
[----:B------:R-:W-:-:S03]  /*87a0*/  PRMT R15, R49, 0x7632, R15 ;  /* 0x00007632310f7816 */ /* 0x000fc6000000000f */
[----:B------:R2:W-:Y:S04]  /*87b0*/  STG.E.U16 [R82.64], R4 ;  /* 0x0000000452007986 */ /* 0x0005e8000c101506 */
[----:B------:R-:W-:Y:S01]  /*87c0*/  STG.E.U16 [R80.64], R7 ;  /* 0x0000000750007986 */ /* 0x000fe2000c101506 */
[----:B0-----:R-:W-:-:S03]  /*87d0*/  PRMT R11, R53, 0x7632, R11 ;  /* 0x00007632350b7816 */ /* 0x001fc6000000000b */
[----:B------:R-:W-:Y:S01]  /*87e0*/  STG.E.U16 [R76.64], R57 ;  /* 0x000000394c007986 */ /* 0x000fe2000c101506 */
[----:B-1----:R-:W-:-:S03]  /*87f0*/  PRMT R14, R45, 0x7632, R14 ;  /* 0x000076322d0e7816 */ /* 0x002fc6000000000e */
[----:B------:R-:W-:Y:S04]  /*8800*/  STG.E.U16 [R74.64], R53 ;  /* 0x000000354a007986 */ /* 0x000fe8000c101506 */
[----:B------:R-:W-:Y:S04]  /*8810*/  STG.E.U16 [R72.64], R49 ;  /* 0x0000003148007986 */ /* 0x000fe8000c101506 */
[----:B------:R-:W-:Y:S01]  /*8820*/  STG.E.U16 [R70.64], R45 ;  /* 0x0000002d46007986 */ /* 0x000fe2000c101506 */
[----:B------:R-:W-:-:S03]  /*8830*/  PRMT R18, R58, 0x7632, R18 ;  /* 0x000076323a127816 */ /* 0x000fc60000000012 */
[----:B------:R0:W-:Y:S01]  /*8840*/  STG.E.U16 [R68.64], R10 ;  /* 0x0000000a44007986 */ /* 0x0001e2000c101506 */
[----:B--2---:R-:W-:-:S03]  /*8850*/  PRMT R4, R54, 0x7632, R4 ;  /* 0x0000763236047816 */ /* 0x004fc60000000004 */
[----:B------:R1:W-:Y:S04]  /*8860*/  STG.E.U16 [R62.64], R11 ;  /* 0x0000000b3e007986 */ /* 0x0003e8000c101506 */
[----:B------:R-:W-:Y:S04]  /*8870*/  STG.E.U16 [R66.64], R15 ;  /* 0x0000000f42007986 */ /* 0x000fe8000c101506 */
[----:B------:R2:W-:Y:S01]  /*8880*/  STG.E.U16 [R64.64], R14 ;  /* 0x0000000e40007986 */ /* 0x0005e2000c101506 */
[----:B0-----:R-:W-:-:S03]  /*8890*/  PRMT R10, R50, 0x7632, R10 ;  /* 0x00007632320a7816 */ /* 0x001fc6000000000a */
[----:B------:R-:W-:Y:S01]  /*88a0*/  STG.E.U16 [R60.64], R58 ;  /* 0x0000003a3c007986 */ /* 0x000fe2000c101506 */
[----:B-1----:R-:W-:-:S03]  /*88b0*/  PRMT R11, R46, 0x7632, R11 ;  /* 0x000076322e0b7816 */ /* 0x002fc6000000000b */
[----:B------:R-:W-:Y:S04]  /*88c0*/  STG.E.U16 [R42.64], R54 ;  /* 0x000000362a007986 */ /* 0x000fe8000c101506 */
[----:B------:R-:W-:Y:S04]  /*88d0*/  STG.E.U16 [R40.64], R50 ;  /* 0x0000003228007986 */ /* 0x000fe8000c101506 */
[----:B------:R-:W-:Y:S01]  /*88e0*/  STG.E.U16 [R38.64], R46 ;  /* 0x0000002e26007986 */ /* 0x000fe2000c101506 */
[----:B--2---:R-:W-:-:S03]  /*88f0*/  PRMT R14, R59, 0x7632, R14 ;  /* 0x000076323b0e7816 */ /* 0x004fc6000000000e */
[----:B------:R-:W-:Y:S01]  /*8900*/  STG.E.U16 [R36.64], R18 ;  /* 0x0000001224007986 */ /* 0x000fe2000c101506 */
[----:B------:R-:W-:-:S03]  /*8910*/  PRMT R15, R55, 0x7632, R15 ;  /* 0x00007632370f7816 */ /* 0x000fc6000000000f */
[----:B------:R0:W-:Y:S01]  /*8920*/  STG.E.U16 [R30.64], R4 ;  /* 0x000000041e007986 */ /* 0x0001e2000c101506 */
[----:B------:R-:W-:-:S03]  /*8930*/  PRMT R19, R51, 0x7632, R19 ;  /* 0x0000763233137816 */ /* 0x000fc60000000013 */
[----:B------:R1:W-:Y:S01]  /*8940*/  STG.E.U16 [R34.64], R10 ;  /* 0x0000000a22007986 */ /* 0x0003e2000c101506 */
[----:B------:R-:W-:-:S03]  /*8950*/  PRMT R57, R47, 0x7632, R57 ;  /* 0x000076322f397816 */ /* 0x000fc60000000039 */
[----:B------:R1:W-:Y:S04]  /*8960*/  STG.E.U16 [R32.64], R11 ;  /* 0x0000000b20007986 */ /* 0x0003e8000c101506 */
[----:B------:R1:W-:Y:S04]  /*8970*/  STG.E.U16 [R28.64], R59 ;  /* 0x0000003b1c007986 */ /* 0x0003e8000c101506 */
[----:B------:R1:W-:Y:S04]  /*8980*/  STG.E.U16 [R24.64], R55 ;  /* 0x0000003718007986 */ /* 0x0003e8000c101506 */
[----:B------:R1:W-:Y:S04]  /*8990*/  STG.E.U16 [R16.64], R51 ;  /* 0x0000003310007986 */ /* 0x0003e8000c101506 */
[----:B------:R1:W-:Y:S04]  /*89a0*/  STG.E.U16 [R12.64], R47 ;  /* 0x0000002f0c007986 */ /* 0x0003e8000c101506 */
[----:B------:R1:W-:Y:S04]  /*89b0*/  STG.E.U16 [R20.64], R14 ;  /* 0x0000000e14007986 */ /* 0x0003e8000c101506 */
[----:B------:R1:W-:Y:S04]  /*89c0*/  STG.E.U16 [R26.64], R15 ;  /* 0x0000000f1a007986 */ /* 0x0003e8000c101506 */
[----:B------:R1:W-:Y:S04]  /*89d0*/  STG.E.U16 [R8.64], R19 ;  /* 0x0000001308007986 */ /* 0x0003e8000c101506 */
[----:B------:R1:W-:Y:S01]  /*89e0*/  STG.E.U16 [R114.64], R57 ;  /* 0x0000003972007986 */ /* 0x0003e2000c101506 */
[----:B------:R-:W-:-:S02]  /*89f0*/  FSEL R5, R5, -INF , P2 ;  /* 0xff80000005057808 */ /* 0x000fc40001000000 */
[----:B------:R-:W-:Y:S02]  /*8a00*/  FSEL R7, R6, -INF , P1 ;  /* 0xff80000006077808 */ /* 0x000fe40000800000 */
[----:B------:R-:W-:Y:S01]  /*8a10*/  SHF.L.U32 R116, R122, 0x1, RZ ;  /* 0x000000017a747819 */ /* 0x000fe200000006ff */
[----:B------:R-:W-:Y:S02]  /*8a20*/  FFMA R5, R5, 0.69314718246459960938, R0 ;  /* 0x3f31721805057823 */ /* 0x000fe40000000000 */
[----:B0-----:R-:W-:Y:S01]  /*8a30*/  FFMA R4, R7, 0.69314718246459960938, R2 ;  /* 0x3f31721807047823 */ /* 0x001fe20000000002 */
[----:B------:R-:W-:Y:S01]  /*8a40*/  LOP3.LUT R0, R116, 0x3f8, RZ, 0xc0, !PT ;  /* 0x000003f874007812 */ /* 0x000fe200078ec0ff */
[----:B------:R-:W-:Y:S01]  /*8a50*/  BAR.SYNC.DEFER_BLOCKING 0x0 ;  /* 0x0000000000007b1d */ /* 0x000fe20000010000 */
[----:B------:R-:W-:-:S05]  /*8a60*/  LOP3.LUT P0, RZ, R122, 0x100, RZ, 0xc0, !PT ;  /* 0x000001007aff7812 */ /* 0x000fca000780c0ff */
[----:B------:R1:W-:Y:S04]  /*8a70*/  STS.64 [R0], R4 ;  /* 0x0000000400007388 */ /* 0x0003e80000000a00 */
[----:B------:R-:W-:Y:S06]  /*8a80*/  BAR.SYNC.DEFER_BLOCKING 0x0 ;  /* 0x0000000000007b1d */ /* 0x000fec0000010000 */
[----:B------:R-:W-:Y:S05]  /*8a90*/  @P0 EXIT ;  /* 0x000000000000094d */ /* 0x000fea0003800000 */
[----:B-1----:R-:W0:Y:S01]  /*8aa0*/  LDS R3, [R3] ;  /* 0x0000000003037984 */ /* 0x002e220000000800 */
[----:B------:R-:W-:-:S02]  /*8ab0*/  IMAD R0, R121, c[0x0][0x1cc], RZ ;  /* 0x0000730079007a24 */ /* 0x000fc400078e02ff */
[----:B------:R-:W-:Y:S02]  /*8ac0*/  IMAD.SHL.U32 R5, R120, 0x4, RZ ;  /* 0x0000000478057824 */ /* 0x000fe400078e00ff */
[----:B------:R-:W-:Y:S02]  /*8ad0*/  IMAD.SHL.U32 R4, R0, 0x4, RZ ;  /* 0x0000000400047824 */ /* 0x000fe400078e00ff */
[----:B------:R-:W-:-:S03]  /*8ae0*/  IMAD.HI R7, R120, 0x4, RZ ;  /* 0x0000000478077827 */ /* 0x000fc600078e02ff */
[----:B------:R-:W-:Y:S01]  /*8af0*/  IADD3 R4, P0, P1, R5, c[0x0][0x180], R4 ;  /* 0x0000600005047a10 */ /* 0x000fe2000791e004 */
[----:B------:R-:W-:-:S05]  /*8b00*/  IMAD.HI R0, R0, 0x4, RZ ;  /* 0x0000000400007827 */ /* 0x000fca00078e02ff */
[----:B------:R-:W-:-:S05]  /*8b10*/  IADD3.X R5, R7, c[0x0][0x184], R0, P0, P1 ;  /* 0x0000610007057a10 */ /* 0x000fca00007e2400 */
[----:B0-----:R-:W-:Y:S01]  /*8b20*/  STG.E [R4.64], R3 ;  /* 0x0000000304007986 */ /* 0x001fe2000c101906 */
[----:B------:R-:W-:Y:S05]  /*8b30*/  EXIT ;  /* 0x000000000000794d */ /* 0x000fea0003800000 */
.L_x_2:
[----:B------:R-:W-:-:S00]  /*8b40*/  BRA `(.L_x_2) ;  /* 0xfffffff000007947 */ /* 0x000fc0000383ffff */
[----:B------:R-:W-:-:S00]  /*8b50*/  NOP ;  /* 0x0000000000007918 */ /* 0x000fc00000000000 */
        /* <DEDUP_REMOVED lines=10> */
.L_x_3:


//--------------------- .nv.global.init           --------------------------
	.section	.nv.global.init,"aw",@progbits
.nv.global.init:
	.type		_$_str,@object
	.size		_$_str,(.L_0 - _$_str)
_$_str:
        /*0000*/ 	.byte	0x5f, 0x5f, 0x43, 0x55, 0x44, 0x41, 0x5f, 0x46, 0x54, 0x5a, 0x00
.L_0:


//--------------------- .nv.shared.attn_fwd       --------------------------
	.section	.nv.shared.attn_fwd,"aw",@nobits
	.sectionflags	@""
	.align	16
